//
// Generated by NVIDIA NVVM Compiler
//
// Compiler Build ID: CL-36424714
// Cuda compilation tools, release 13.0, V13.0.88
// Based on NVVM 20.0.0
//

.version 9.0
.target sm_100
.address_size 64

	// .globl	_Z6matmulPfS_S_iiiib
.extern .shared .align 16 .b8 smem[];

.visible .entry _Z6matmulPfS_S_iiiib(
	.param .u64 .ptr .align 1 _Z6matmulPfS_S_iiiib_param_0,
	.param .u64 .ptr .align 1 _Z6matmulPfS_S_iiiib_param_1,
	.param .u64 .ptr .align 1 _Z6matmulPfS_S_iiiib_param_2,
	.param .u32 _Z6matmulPfS_S_iiiib_param_3,
	.param .u32 _Z6matmulPfS_S_iiiib_param_4,
	.param .u32 _Z6matmulPfS_S_iiiib_param_5,
	.param .u32 _Z6matmulPfS_S_iiiib_param_6,
	.param .u8 _Z6matmulPfS_S_iiiib_param_7
)
{
	.reg .pred 	%p<21>;
	.reg .b16 	%rs<3>;
	.reg .b32 	%r<109>;
	.reg .b32 	%f<92>;
	.reg .b64 	%rd<17>;

	ld.param.u64 	%rd4, [_Z6matmulPfS_S_iiiib_param_2];
	ld.param.u32 	%r34, [_Z6matmulPfS_S_iiiib_param_3];
	ld.param.u32 	%r35, [_Z6matmulPfS_S_iiiib_param_4];
	ld.param.u32 	%r36, [_Z6matmulPfS_S_iiiib_param_5];
	ld.param.u32 	%r37, [_Z6matmulPfS_S_iiiib_param_6];
	cvta.to.global.u64 	%rd1, %rd4;
	mov.u32 	%r1, %tid.x;
	mov.u32 	%r2, %tid.y;
	mov.u32 	%r38, %ntid.x;
	mov.u32 	%r39, %ctaid.x;
	mad.lo.s32 	%r3, %r38, %r39, %r1;
	mov.u32 	%r40, %ntid.y;
	mov.u32 	%r41, %ctaid.y;
	mad.lo.s32 	%r4, %r40, %r41, %r2;
	add.s32 	%r42, %r36, %r37;
	add.s32 	%r43, %r42, -1;
	div.s32 	%r5, %r43, %r37;
	setp.lt.s32 	%p1, %r5, 1;
	mov.f32 	%f90, 0f00000000;
	@%p1 bra 	$L__BB0_19;
	mul.lo.s32 	%r45, %r37, %r37;
	shl.b32 	%r46, %r45, 2;
	mov.u32 	%r47, smem;
	add.s32 	%r6, %r47, %r46;
	mul.lo.s32 	%r7, %r37, %r2;
	mul.lo.s32 	%r8, %r36, %r4;
	and.b32  	%r9, %r37, 7;
	and.b32  	%r10, %r37, 3;
	and.b32  	%r11, %r37, 2147483640;
	and.b32  	%r12, %r37, 1;
	neg.s32 	%r13, %r11;
	shl.b32 	%r48, %r1, 2;
	add.s32 	%r49, %r46, %r48;
	add.s32 	%r14, %r47, %r49;
	shl.b32 	%r15, %r37, 5;
	shl.b32 	%r16, %r37, 2;
	mov.f32 	%f90, 0f00000000;
	mov.b32 	%r102, 0;
$L__BB0_2:
	setp.ge.s32 	%p2, %r4, %r34;
	mul.lo.s32 	%r18, %r102, %r37;
	add.s32 	%r50, %r18, %r1;
	setp.ge.s32 	%p3, %r50, %r36;
	mov.f32 	%f81, 0f00000000;
	or.pred  	%p4, %p2, %p3;
	@%p4 bra 	$L__BB0_4;
	ld.param.u64 	%rd15, [_Z6matmulPfS_S_iiiib_param_0];
	add.s32 	%r51, %r50, %r8;
	cvta.to.global.u64 	%rd5, %rd15;
	mul.wide.s32 	%rd6, %r51, 4;
	add.s64 	%rd7, %rd5, %rd6;
	ld.global.f32 	%f81, [%rd7];
$L__BB0_4:
	setp.ge.s32 	%p5, %r3, %r35;
	add.s32 	%r52, %r7, %r1;
	shl.b32 	%r53, %r52, 2;
	add.s32 	%r55, %r47, %r53;
	st.shared.f32 	[%r55], %f81;
	add.s32 	%r20, %r18, %r2;
	setp.ge.s32 	%p6, %r20, %r36;
	mov.f32 	%f82, 0f00000000;
	or.pred  	%p7, %p5, %p6;
	@%p7 bra 	$L__BB0_6;
	ld.param.u64 	%rd16, [_Z6matmulPfS_S_iiiib_param_1];
	mad.lo.s32 	%r57, %r20, %r35, %r3;
	cvta.to.global.u64 	%rd8, %rd16;
	mul.wide.s32 	%rd9, %r57, 4;
	add.s64 	%rd10, %rd8, %rd9;
	ld.global.f32 	%f82, [%rd10];
$L__BB0_6:
	setp.lt.s32 	%p8, %r37, 1;
	add.s32 	%r60, %r6, %r53;
	st.shared.f32 	[%r60], %f82;
	bar.sync 	0;
	@%p8 bra 	$L__BB0_18;
	setp.lt.u32 	%p9, %r37, 8;
	mov.b32 	%r107, 0;
	@%p9 bra 	$L__BB0_10;
	shl.b32 	%r62, %r7, 2;
	add.s32 	%r64, %r62, %r47;
	add.s32 	%r103, %r64, 16;
	mov.u32 	%r104, %r14;
	mov.u32 	%r105, %r13;
$L__BB0_9:
	.pragma "nounroll";
	ld.shared.f32 	%f24, [%r103+-16];
	ld.shared.f32 	%f25, [%r104];
	fma.rn.f32 	%f26, %f24, %f25, %f90;
	ld.shared.f32 	%f27, [%r103+-12];
	add.s32 	%r65, %r104, %r16;
	ld.shared.f32 	%f28, [%r65];
	fma.rn.f32 	%f29, %f27, %f28, %f26;
	ld.shared.f32 	%f30, [%r103+-8];
	add.s32 	%r66, %r65, %r16;
	ld.shared.f32 	%f31, [%r66];
	fma.rn.f32 	%f32, %f30, %f31, %f29;
	ld.shared.f32 	%f33, [%r103+-4];
	add.s32 	%r67, %r66, %r16;
	ld.shared.f32 	%f34, [%r67];
	fma.rn.f32 	%f35, %f33, %f34, %f32;
	ld.shared.f32 	%f36, [%r103];
	add.s32 	%r68, %r67, %r16;
	ld.shared.f32 	%f37, [%r68];
	fma.rn.f32 	%f38, %f36, %f37, %f35;
	ld.shared.f32 	%f39, [%r103+4];
	add.s32 	%r69, %r68, %r16;
	ld.shared.f32 	%f40, [%r69];
	fma.rn.f32 	%f41, %f39, %f40, %f38;
	ld.shared.f32 	%f42, [%r103+8];
	add.s32 	%r70, %r69, %r16;
	ld.shared.f32 	%f43, [%r70];
	fma.rn.f32 	%f44, %f42, %f43, %f41;
	ld.shared.f32 	%f45, [%r103+12];
	add.s32 	%r71, %r70, %r16;
	ld.shared.f32 	%f46, [%r71];
	fma.rn.f32 	%f90, %f45, %f46, %f44;
	add.s32 	%r105, %r105, 8;
	add.s32 	%r104, %r104, %r15;
	add.s32 	%r103, %r103, 32;
	setp.ne.s32 	%p10, %r105, 0;
	mov.u32 	%r107, %r11;
	@%p10 bra 	$L__BB0_9;
$L__BB0_10:
	setp.eq.s32 	%p11, %r9, 0;
	@%p11 bra 	$L__BB0_18;
	add.s32 	%r72, %r9, -1;
	setp.lt.u32 	%p12, %r72, 3;
	@%p12 bra 	$L__BB0_13;
	add.s32 	%r73, %r107, %r7;
	shl.b32 	%r74, %r73, 2;
	add.s32 	%r76, %r47, %r74;
	ld.shared.f32 	%f48, [%r76];
	mad.lo.s32 	%r77, %r107, %r37, %r1;
	shl.b32 	%r78, %r77, 2;
	add.s32 	%r79, %r6, %r78;
	ld.shared.f32 	%f49, [%r79];
	fma.rn.f32 	%f50, %f48, %f49, %f90;
	ld.shared.f32 	%f51, [%r76+4];
	add.s32 	%r80, %r79, %r16;
	ld.shared.f32 	%f52, [%r80];
	fma.rn.f32 	%f53, %f51, %f52, %f50;
	ld.shared.f32 	%f54, [%r76+8];
	add.s32 	%r81, %r80, %r16;
	ld.shared.f32 	%f55, [%r81];
	fma.rn.f32 	%f56, %f54, %f55, %f53;
	ld.shared.f32 	%f57, [%r76+12];
	add.s32 	%r82, %r81, %r16;
	ld.shared.f32 	%f58, [%r82];
	fma.rn.f32 	%f90, %f57, %f58, %f56;
	add.s32 	%r107, %r107, 4;
$L__BB0_13:
	setp.eq.s32 	%p13, %r10, 0;
	@%p13 bra 	$L__BB0_18;
	setp.eq.s32 	%p14, %r10, 1;
	@%p14 bra 	$L__BB0_16;
	add.s32 	%r83, %r107, %r7;
	shl.b32 	%r84, %r83, 2;
	add.s32 	%r86, %r47, %r84;
	ld.shared.f32 	%f60, [%r86];
	mad.lo.s32 	%r87, %r107, %r37, %r1;
	shl.b32 	%r88, %r87, 2;
	add.s32 	%r89, %r6, %r88;
	ld.shared.f32 	%f61, [%r89];
	fma.rn.f32 	%f62, %f60, %f61, %f90;
	ld.shared.f32 	%f63, [%r86+4];
	add.s32 	%r90, %r89, %r16;
	ld.shared.f32 	%f64, [%r90];
	fma.rn.f32 	%f90, %f63, %f64, %f62;
	add.s32 	%r107, %r107, 2;
$L__BB0_16:
	setp.eq.s32 	%p15, %r12, 0;
	@%p15 bra 	$L__BB0_18;
	add.s32 	%r91, %r107, %r7;
	shl.b32 	%r92, %r91, 2;
	add.s32 	%r94, %r47, %r92;
	ld.shared.f32 	%f65, [%r94];
	mad.lo.s32 	%r95, %r107, %r37, %r1;
	shl.b32 	%r96, %r95, 2;
	add.s32 	%r97, %r6, %r96;
	ld.shared.f32 	%f66, [%r97];
	fma.rn.f32 	%f90, %f65, %f66, %f90;
$L__BB0_18:
	bar.sync 	0;
	add.s32 	%r102, %r102, 1;
	setp.ne.s32 	%p16, %r102, %r5;
	@%p16 bra 	$L__BB0_2;
$L__BB0_19:
	setp.ge.s32 	%p17, %r4, %r34;
	setp.ge.s32 	%p18, %r3, %r35;
	or.pred  	%p19, %p17, %p18;
	@%p19 bra 	$L__BB0_23;
	ld.param.s8 	%rs2, [_Z6matmulPfS_S_iiiib_param_7];
	setp.eq.s16 	%p20, %rs2, 0;
	@%p20 bra 	$L__BB0_22;
	fma.rn.f32 	%f67, %f90, 0fBBBB989D, 0f3F000000;
	cvt.sat.f32.f32 	%f68, %f67;
	mov.f32 	%f69, 0f4B400001;
	mov.f32 	%f70, 0f437C0000;
	fma.rm.f32 	%f71, %f68, %f70, %f69;
	add.f32 	%f72, %f71, 0fCB40007F;
	neg.f32 	%f73, %f72;
	fma.rn.f32 	%f74, %f90, 0fBFB8AA3B, %f73;
	fma.rn.f32 	%f75, %f90, 0fB2A57060, %f74;
	mov.b32 	%r98, %f71;
	shl.b32 	%r99, %r98, 23;
	mov.b32 	%f76, %r99;
	ex2.approx.ftz.f32 	%f77, %f75;
	fma.rn.f32 	%f78, %f77, %f76, 0f3F800000;
	rcp.rn.f32 	%f79, %f78;
	mad.lo.s32 	%r100, %r35, %r4, %r3;
	mul.wide.s32 	%rd11, %r100, 4;
	add.s64 	%rd12, %rd1, %rd11;
	st.global.f32 	[%rd12], %f79;
	bra.uni 	$L__BB0_23;
$L__BB0_22:
	mad.lo.s32 	%r101, %r35, %r4, %r3;
	mul.wide.s32 	%rd13, %r101, 4;
	add.s64 	%rd14, %rd1, %rd13;
	st.global.f32 	[%rd14], %f90;
$L__BB0_23:
	ret;

}
	// .globl	_Z13parallel_scanPfS_S_iii
.visible .entry _Z13parallel_scanPfS_S_iii(
	.param .u64 .ptr .align 1 _Z13parallel_scanPfS_S_iii_param_0,
	.param .u64 .ptr .align 1 _Z13parallel_scanPfS_S_iii_param_1,
	.param .u64 .ptr .align 1 _Z13parallel_scanPfS_S_iii_param_2,
	.param .u32 _Z13parallel_scanPfS_S_iii_param_3,
	.param .u32 _Z13parallel_scanPfS_S_iii_param_4,
	.param .u32 _Z13parallel_scanPfS_S_iii_param_5
)
{
	.reg .pred 	%p<11>;
	.reg .b32 	%r<36>;
	.reg .b32 	%f<89>;
	.reg .b64 	%rd<61>;

	ld.param.u64 	%rd4, [_Z13parallel_scanPfS_S_iii_param_0];
	ld.param.u64 	%rd5, [_Z13parallel_scanPfS_S_iii_param_1];
	ld.param.u64 	%rd6, [_Z13parallel_scanPfS_S_iii_param_2];
	ld.param.u32 	%r20, [_Z13parallel_scanPfS_S_iii_param_4];
	ld.param.u32 	%r21, [_Z13parallel_scanPfS_S_iii_param_5];
	cvta.to.global.u64 	%rd1, %rd5;
	cvta.to.global.u64 	%rd2, %rd4;
	cvta.to.global.u64 	%rd3, %rd6;
	mov.u32 	%r1, %ctaid.x;
	mov.u32 	%r2, %tid.x;
	setp.ge.s32 	%p1, %r2, %r21;
	@%p1 bra 	$L__BB1_13;
	mul.lo.s32 	%r3, %r21, %r1;
	setp.lt.s32 	%p2, %r20, 1;
	@%p2 bra 	$L__BB1_13;
	add.s32 	%r23, %r3, %r2;
	mul.wide.u32 	%rd7, %r23, 4;
	add.s64 	%rd8, %rd3, %rd7;
	ld.global.f32 	%f86, [%rd8];
	mul.lo.s32 	%r4, %r20, %r1;
	and.b32  	%r5, %r20, 7;
	setp.lt.u32 	%p3, %r20, 8;
	mov.b32 	%r34, 0;
	@%p3 bra 	$L__BB1_5;
	and.b32  	%r34, %r20, 2147483640;
	neg.s32 	%r32, %r34;
	mad.lo.s32 	%r31, %r3, %r20, %r2;
	shl.b32 	%r9, %r21, 3;
	mul.wide.s32 	%rd13, %r21, 4;
$L__BB1_4:
	.pragma "nounroll";
	mul.wide.s32 	%rd9, %r31, 4;
	add.s64 	%rd10, %rd2, %rd9;
	ld.global.f32 	%f9, [%rd10];
	add.s64 	%rd11, %rd1, %rd9;
	ld.global.f32 	%f10, [%rd11];
	mov.f32 	%f11, 0f3F800000;
	sub.f32 	%f12, %f11, %f9;
	mul.f32 	%f13, %f9, %f10;
	fma.rn.f32 	%f14, %f86, %f12, %f13;
	add.s64 	%rd12, %rd3, %rd9;
	st.global.f32 	[%rd12], %f14;
	add.s64 	%rd14, %rd10, %rd13;
	ld.global.f32 	%f15, [%rd14];
	add.s64 	%rd15, %rd11, %rd13;
	ld.global.f32 	%f16, [%rd15];
	sub.f32 	%f17, %f11, %f15;
	mul.f32 	%f18, %f15, %f16;
	fma.rn.f32 	%f19, %f14, %f17, %f18;
	add.s64 	%rd16, %rd12, %rd13;
	st.global.f32 	[%rd16], %f19;
	add.s64 	%rd17, %rd14, %rd13;
	ld.global.f32 	%f20, [%rd17];
	add.s64 	%rd18, %rd15, %rd13;
	ld.global.f32 	%f21, [%rd18];
	sub.f32 	%f22, %f11, %f20;
	mul.f32 	%f23, %f20, %f21;
	fma.rn.f32 	%f24, %f19, %f22, %f23;
	add.s64 	%rd19, %rd16, %rd13;
	st.global.f32 	[%rd19], %f24;
	add.s64 	%rd20, %rd17, %rd13;
	ld.global.f32 	%f25, [%rd20];
	add.s64 	%rd21, %rd18, %rd13;
	ld.global.f32 	%f26, [%rd21];
	sub.f32 	%f27, %f11, %f25;
	mul.f32 	%f28, %f25, %f26;
	fma.rn.f32 	%f29, %f24, %f27, %f28;
	add.s64 	%rd22, %rd19, %rd13;
	st.global.f32 	[%rd22], %f29;
	add.s64 	%rd23, %rd20, %rd13;
	ld.global.f32 	%f30, [%rd23];
	add.s64 	%rd24, %rd21, %rd13;
	ld.global.f32 	%f31, [%rd24];
	sub.f32 	%f32, %f11, %f30;
	mul.f32 	%f33, %f30, %f31;
	fma.rn.f32 	%f34, %f29, %f32, %f33;
	add.s64 	%rd25, %rd22, %rd13;
	st.global.f32 	[%rd25], %f34;
	add.s64 	%rd26, %rd23, %rd13;
	ld.global.f32 	%f35, [%rd26];
	add.s64 	%rd27, %rd24, %rd13;
	ld.global.f32 	%f36, [%rd27];
	sub.f32 	%f37, %f11, %f35;
	mul.f32 	%f38, %f35, %f36;
	fma.rn.f32 	%f39, %f34, %f37, %f38;
	add.s64 	%rd28, %rd25, %rd13;
	st.global.f32 	[%rd28], %f39;
	add.s64 	%rd29, %rd26, %rd13;
	ld.global.f32 	%f40, [%rd29];
	add.s64 	%rd30, %rd27, %rd13;
	ld.global.f32 	%f41, [%rd30];
	sub.f32 	%f42, %f11, %f40;
	mul.f32 	%f43, %f40, %f41;
	fma.rn.f32 	%f44, %f39, %f42, %f43;
	add.s64 	%rd31, %rd28, %rd13;
	st.global.f32 	[%rd31], %f44;
	add.s64 	%rd32, %rd29, %rd13;
	ld.global.f32 	%f45, [%rd32];
	add.s64 	%rd33, %rd30, %rd13;
	ld.global.f32 	%f46, [%rd33];
	sub.f32 	%f47, %f11, %f45;
	mul.f32 	%f48, %f45, %f46;
	fma.rn.f32 	%f86, %f44, %f47, %f48;
	add.s64 	%rd34, %rd31, %rd13;
	st.global.f32 	[%rd34], %f86;
	add.s32 	%r32, %r32, 8;
	add.s32 	%r31, %r31, %r9;
	setp.ne.s32 	%p4, %r32, 0;
	@%p4 bra 	$L__BB1_4;
$L__BB1_5:
	setp.eq.s32 	%p5, %r5, 0;
	@%p5 bra 	$L__BB1_13;
	and.b32  	%r15, %r20, 3;
	setp.lt.u32 	%p6, %r5, 4;
	@%p6 bra 	$L__BB1_8;
	add.s32 	%r24, %r34, %r4;
	mad.lo.s32 	%r25, %r24, %r21, %r2;
	mul.wide.s32 	%rd35, %r25, 4;
	add.s64 	%rd36, %rd2, %rd35;
	ld.global.f32 	%f49, [%rd36];
	add.s64 	%rd37, %rd1, %rd35;
	ld.global.f32 	%f50, [%rd37];
	mov.f32 	%f51, 0f3F800000;
	sub.f32 	%f52, %f51, %f49;
	mul.f32 	%f53, %f49, %f50;
	fma.rn.f32 	%f54, %f86, %f52, %f53;
	add.s64 	%rd38, %rd3, %rd35;
	st.global.f32 	[%rd38], %f54;
	mul.wide.s32 	%rd39, %r21, 4;
	add.s64 	%rd40, %rd36, %rd39;
	ld.global.f32 	%f55, [%rd40];
	add.s64 	%rd41, %rd37, %rd39;
	ld.global.f32 	%f56, [%rd41];
	sub.f32 	%f57, %f51, %f55;
	mul.f32 	%f58, %f55, %f56;
	fma.rn.f32 	%f59, %f54, %f57, %f58;
	add.s64 	%rd42, %rd38, %rd39;
	st.global.f32 	[%rd42], %f59;
	add.s64 	%rd43, %rd40, %rd39;
	ld.global.f32 	%f60, [%rd43];
	add.s64 	%rd44, %rd41, %rd39;
	ld.global.f32 	%f61, [%rd44];
	sub.f32 	%f62, %f51, %f60;
	mul.f32 	%f63, %f60, %f61;
	fma.rn.f32 	%f64, %f59, %f62, %f63;
	add.s64 	%rd45, %rd42, %rd39;
	st.global.f32 	[%rd45], %f64;
	add.s64 	%rd46, %rd43, %rd39;
	ld.global.f32 	%f65, [%rd46];
	add.s64 	%rd47, %rd44, %rd39;
	ld.global.f32 	%f66, [%rd47];
	sub.f32 	%f67, %f51, %f65;
	mul.f32 	%f68, %f65, %f66;
	fma.rn.f32 	%f86, %f64, %f67, %f68;
	add.s64 	%rd48, %rd45, %rd39;
	st.global.f32 	[%rd48], %f86;
	add.s32 	%r34, %r34, 4;
$L__BB1_8:
	setp.eq.s32 	%p7, %r15, 0;
	@%p7 bra 	$L__BB1_13;
	setp.eq.s32 	%p8, %r15, 1;
	@%p8 bra 	$L__BB1_11;
	add.s32 	%r26, %r34, %r4;
	mad.lo.s32 	%r27, %r26, %r21, %r2;
	mul.wide.s32 	%rd49, %r27, 4;
	add.s64 	%rd50, %rd2, %rd49;
	ld.global.f32 	%f69, [%rd50];
	add.s64 	%rd51, %rd1, %rd49;
	ld.global.f32 	%f70, [%rd51];
	mov.f32 	%f71, 0f3F800000;
	sub.f32 	%f72, %f71, %f69;
	mul.f32 	%f73, %f69, %f70;
	fma.rn.f32 	%f74, %f86, %f72, %f73;
	add.s64 	%rd52, %rd3, %rd49;
	st.global.f32 	[%rd52], %f74;
	mul.wide.s32 	%rd53, %r21, 4;
	add.s64 	%rd54, %rd50, %rd53;
	ld.global.f32 	%f75, [%rd54];
	add.s64 	%rd55, %rd51, %rd53;
	ld.global.f32 	%f76, [%rd55];
	sub.f32 	%f77, %f71, %f75;
	mul.f32 	%f78, %f75, %f76;
	fma.rn.f32 	%f86, %f74, %f77, %f78;
	add.s64 	%rd56, %rd52, %rd53;
	st.global.f32 	[%rd56], %f86;
	add.s32 	%r34, %r34, 2;
$L__BB1_11:
	and.b32  	%r28, %r20, 1;
	setp.eq.b32 	%p9, %r28, 1;
	not.pred 	%p10, %p9;
	@%p10 bra 	$L__BB1_13;
	add.s32 	%r29, %r34, %r4;
	mad.lo.s32 	%r30, %r29, %r21, %r2;
	mul.wide.s32 	%rd57, %r30, 4;
	add.s64 	%rd58, %rd2, %rd57;
	ld.global.f32 	%f79, [%rd58];
	add.s64 	%rd59, %rd1, %rd57;
	ld.global.f32 	%f80, [%rd59];
	mov.f32 	%f81, 0f3F800000;
	sub.f32 	%f82, %f81, %f79;
	mul.f32 	%f83, %f79, %f80;
	fma.rn.f32 	%f84, %f86, %f82, %f83;
	add.s64 	%rd60, %rd3, %rd57;
	st.global.f32 	[%rd60], %f84;
$L__BB1_13:
	ret;

}


// ===== COMPILED SASS (sm_100) =====

	.target	sm_100

	.elftype	@"ET_EXEC"


//--------------------- .note.nv.tkinfo           --------------------------
	.section	.note.nv.tkinfo,"",@"SHT_NOTE"
	.sectionflags	@"SHF_NOTE_NV_TKINFO"
	.tkinfo
        /*0018*/ 	.word	0x00000002
        /*0030*/ 	.string	""
        /*0030*/ 	.string	"ptxas"
        /*0030*/ 	.string	"Cuda compilation tools, release 13.0, V13.0.88"
        /*0030*/ 	.string	"Build cuda_13.0.r13.0/compiler.36424714_0"
        /*0030*/ 	.string	"-arch sm_100 -m 64 "



//--------------------- .note.nv.cuinfo           --------------------------
	.section	.note.nv.cuinfo,"",@"SHT_NOTE"
	.sectionflags	@"SHF_NOTE_NV_CUINFO"
        /*0018*/ 	.short	0x0002
        /*001a*/ 	.short	0x0064
        /*001c*/ 	.short	0x0082
	.zero		2


//--------------------- .nv.info                  --------------------------
	.section	.nv.info,"",@"SHT_CUDA_INFO"
	.align	4


	//----- nvinfo : EIATTR_REGCOUNT
	.align		4
        /*0000*/ 	.byte	0x04, 0x2f
        /*0002*/ 	.short	(.L_1 - .L_0)
	.align		4
.L_0:
        /*0004*/ 	.word	index@(_Z6matmulPfS_S_iiiib)
        /*0008*/ 	.word	0x0000001f


	//----- nvinfo : EIATTR_FRAME_SIZE
	.align		4
.L_1:
        /*000c*/ 	.byte	0x04, 0x11
        /*000e*/ 	.short	(.L_3 - .L_2)
	.align		4
.L_2:
        /*0010*/ 	.word	index@($__internal_0_$__cuda_sm20_rcp_rn_f32_slowpath)
        /*0014*/ 	.word	0x00000000


	//----- nvinfo : EIATTR_FRAME_SIZE
	.align		4
.L_3:
        /*0018*/ 	.byte	0x04, 0x11
        /*001a*/ 	.short	(.L_5 - .L_4)
	.align		4
.L_4:
        /*001c*/ 	.word	index@(_Z6matmulPfS_S_iiiib)
        /*0020*/ 	.word	0x00000000


	//----- nvinfo : EIATTR_REGCOUNT
	.align		4
.L_5:
        /*0024*/ 	.byte	0x04, 0x2f
        /*0026*/ 	.short	(.L_7 - .L_6)
	.align		4
.L_6:
        /*0028*/ 	.word	index@(_Z13parallel_scanPfS_S_iii)
        /*002c*/ 	.word	0x00000020


	//----- nvinfo : EIATTR_FRAME_SIZE
	.align		4
.L_7:
        /*0030*/ 	.byte	0x04, 0x11
        /*0032*/ 	.short	(.L_9 - .L_8)
	.align		4
.L_8:
        /*0034*/ 	.word	index@(_Z13parallel_scanPfS_S_iii)
        /*0038*/ 	.word	0x00000000


	//----- nvinfo : EIATTR_MIN_STACK_SIZE
	.align		4
.L_9:
        /*003c*/ 	.byte	0x04, 0x12
        /*003e*/ 	.short	(.L_11 - .L_10)
	.align		4
.L_10:
        /*0040*/ 	.word	index@(_Z13parallel_scanPfS_S_iii)
        /*0044*/ 	.word	0x00000000


	//----- nvinfo : EIATTR_MIN_STACK_SIZE
	.align		4
.L_11:
        /*0048*/ 	.byte	0x04, 0x12
        /*004a*/ 	.short	(.L_13 - .L_12)
	.align		4
.L_12:
        /*004c*/ 	.word	index@(_Z6matmulPfS_S_iiiib)
        /*0050*/ 	.word	0x00000000
.L_13:


//--------------------- .nv.compat                --------------------------
	.section	.nv.compat,"",@"SHT_CUDA_COMPAT_INFO"
	.align	4
        /*0000*/ 	.byte	0x02, 0x09, 0x00, 0x00, 0x02, 0x02, 0x01, 0x00, 0x02, 0x05, 0x05, 0x00, 0x03, 0x07, 0x01, 0x01
        /*0010*/ 	.byte	0x02, 0x03, 0x00, 0x00, 0x02, 0x06, 0x01, 0x00, 0x04, 0x0b, 0x08, 0x00, 0x09, 0x00, 0x00, 0x00
        /*0020*/ 	.byte	0x00, 0x00, 0x00, 0x00


//--------------------- .nv.info._Z13parallel_scanPfS_S_iii --------------------------
	.section	.nv.info._Z13parallel_scanPfS_S_iii,"",@"SHT_CUDA_INFO"
	.sectionflags	@""
	.align	4


	//----- nvinfo : EIATTR_CUDA_API_VERSION
	.align		4
        /*0000*/ 	.byte	0x04, 0x37
        /*0002*/ 	.short	(.L_15 - .L_14)
.L_14:
        /*0004*/ 	.word	0x00000082


	//----- nvinfo : EIATTR_KPARAM_INFO
	.align		4
.L_15:
        /*0008*/ 	.byte	0x04, 0x17
        /*000a*/ 	.short	(.L_17 - .L_16)
.L_16:
        /*000c*/ 	.word	0x00000000
        /*0010*/ 	.short	0x0005
        /*0012*/ 	.short	0x0020
        /*0014*/ 	.byte	0x00, 0xf0, 0x11, 0x00


	//----- nvinfo : EIATTR_KPARAM_INFO
	.align		4
.L_17:
        /*0018*/ 	.byte	0x04, 0x17
        /*001a*/ 	.short	(.L_19 - .L_18)
.L_18:
        /*001c*/ 	.word	0x00000000
        /*0020*/ 	.short	0x0004
        /*0022*/ 	.short	0x001c
        /*0024*/ 	.byte	0x00, 0xf0, 0x11, 0x00


	//----- nvinfo : EIATTR_KPARAM_INFO
	.align		4
.L_19:
        /*0028*/ 	.byte	0x04, 0x17
        /*002a*/ 	.short	(.L_21 - .L_20)
.L_20:
        /*002c*/ 	.word	0x00000000
        /*0030*/ 	.short	0x0003
        /*0032*/ 	.short	0x0018
        /*0034*/ 	.byte	0x00, 0xf0, 0x11, 0x00


	//----- nvinfo : EIATTR_KPARAM_INFO
	.align		4
.L_21:
        /*0038*/ 	.byte	0x04, 0x17
        /*003a*/ 	.short	(.L_23 - .L_22)
.L_22:
        /*003c*/ 	.word	0x00000000
        /*0040*/ 	.short	0x0002
        /*0042*/ 	.short	0x0010
        /*0044*/ 	.byte	0x00, 0xf5, 0x21, 0x00


	//----- nvinfo : EIATTR_KPARAM_INFO
	.align		4
.L_23:
        /*0048*/ 	.byte	0x04, 0x17
        /*004a*/ 	.short	(.L_25 - .L_24)
.L_24:
        /*004c*/ 	.word	0x00000000
        /*0050*/ 	.short	0x0001
        /*0052*/ 	.short	0x0008
        /*0054*/ 	.byte	0x00, 0xf5, 0x21, 0x00


	//----- nvinfo : EIATTR_KPARAM_INFO
	.align		4
.L_25:
        /*0058*/ 	.byte	0x04, 0x17
        /*005a*/ 	.short	(.L_27 - .L_26)
.L_26:
        /*005c*/ 	.word	0x00000000
        /*0060*/ 	.short	0x0000
        /*0062*/ 	.short	0x0000
        /*0064*/ 	.byte	0x00, 0xf5, 0x21, 0x00


	//----- nvinfo : EIATTR_SPARSE_MMA_MASK
	.align		4
.L_27:
        /*0068*/ 	.byte	0x03, 0x50
        /*006a*/ 	.short	0x0000


	//----- nvinfo : EIATTR_MAXREG_COUNT
	.align		4
        /*006c*/ 	.byte	0x03, 0x1b
        /*006e*/ 	.short	0x00ff


	//----- nvinfo : EIATTR_MERCURY_ISA_VERSION
	.align		4
        /*0070*/ 	.byte	0x03, 0x5f
        /*0072*/ 	.short	0x0101


	//----- nvinfo : EIATTR_VRC_CTA_INIT_COUNT
	.align		4
        /*0074*/ 	.byte	0x02, 0x4a
	.zero		1
	.zero		1


	//----- nvinfo : EIATTR_EXIT_INSTR_OFFSETS
	.align		4
        /*0078*/ 	.byte	0x04, 0x1c
        /*007a*/ 	.short	(.L_29 - .L_28)


	//   ....[0]....
.L_28:
        /*007c*/ 	.word	0x00000040


	//   ....[1]....
        /*0080*/ 	.word	0x00000070


	//   ....[2]....
        /*0084*/ 	.word	0x00000650


	//   ....[3]....
        /*0088*/ 	.word	0x00000930


	//   ....[4]....
        /*008c*/ 	.word	0x00000af0


	//   ....[5]....
        /*0090*/ 	.word	0x00000bd0


	//----- nvinfo : EIATTR_CBANK_PARAM_SIZE
	.align		4
.L_29:
        /*0094*/ 	.byte	0x03, 0x19
        /*0096*/ 	.short	0x0024


	//----- nvinfo : EIATTR_PARAM_CBANK
	.align		4
        /*0098*/ 	.byte	0x04, 0x0a
        /*009a*/ 	.short	(.L_31 - .L_30)
	.align		4
.L_30:
        /*009c*/ 	.word	index@(.nv.constant0._Z13parallel_scanPfS_S_iii)
        /*00a0*/ 	.short	0x0380
        /*00a2*/ 	.short	0x0024


	//----- nvinfo : EIATTR_SW_WAR
	.align		4
.L_31:
        /*00a4*/ 	.byte	0x04, 0x36
        /*00a6*/ 	.short	(.L_33 - .L_32)
.L_32:
        /*00a8*/ 	.word	0x00000008
.L_33:


//--------------------- .nv.info._Z6matmulPfS_S_iiiib --------------------------
	.section	.nv.info._Z6matmulPfS_S_iiiib,"",@"SHT_CUDA_INFO"
	.sectionflags	@""
	.align	4


	//----- nvinfo : EIATTR_CUDA_API_VERSION
	.align		4
        /*0000*/ 	.byte	0x04, 0x37
        /*0002*/ 	.short	(.L_35 - .L_34)
.L_34:
        /*0004*/ 	.word	0x00000082


	//----- nvinfo : EIATTR_KPARAM_INFO
	.align		4
.L_35:
        /*0008*/ 	.byte	0x04, 0x17
        /*000a*/ 	.short	(.L_37 - .L_36)
.L_36:
        /*000c*/ 	.word	0x00000000
        /*0010*/ 	.short	0x0007
        /*0012*/ 	.short	0x0028
        /*0014*/ 	.byte	0x00, 0xf0, 0x05, 0x00


	//----- nvinfo : EIATTR_KPARAM_INFO
	.align		4
.L_37:
        /*0018*/ 	.byte	0x04, 0x17
        /*001a*/ 	.short	(.L_39 - .L_38)
.L_38:
        /*001c*/ 	.word	0x00000000
        /*0020*/ 	.short	0x0006
        /*0022*/ 	.short	0x0024
        /*0024*/ 	.byte	0x00, 0xf0, 0x11, 0x00


	//----- nvinfo : EIATTR_KPARAM_INFO
	.align		4
.L_39:
        /*0028*/ 	.byte	0x04, 0x17
        /*002a*/ 	.short	(.L_41 - .L_40)
.L_40:
        /*002c*/ 	.word	0x00000000
        /*0030*/ 	.short	0x0005
        /*0032*/ 	.short	0x0020
        /*0034*/ 	.byte	0x00, 0xf0, 0x11, 0x00


	//----- nvinfo : EIATTR_KPARAM_INFO
	.align		4
.L_41:
        /*0038*/ 	.byte	0x04, 0x17
        /*003a*/ 	.short	(.L_43 - .L_42)
.L_42:
        /*003c*/ 	.word	0x00000000
        /*0040*/ 	.short	0x0004
        /*0042*/ 	.short	0x001c
        /*0044*/ 	.byte	0x00, 0xf0, 0x11, 0x00


	//----- nvinfo : EIATTR_KPARAM_INFO
	.align		4
.L_43:
        /*0048*/ 	.byte	0x04, 0x17
        /*004a*/ 	.short	(.L_45 - .L_44)
.L_44:
        /*004c*/ 	.word	0x00000000
        /*0050*/ 	.short	0x0003
        /*0052*/ 	.short	0x0018
        /*0054*/ 	.byte	0x00, 0xf0, 0x11, 0x00


	//----- nvinfo : EIATTR_KPARAM_INFO
	.align		4
.L_45:
        /*0058*/ 	.byte	0x04, 0x17
        /*005a*/ 	.short	(.L_47 - .L_46)
.L_46:
        /*005c*/ 	.word	0x00000000
        /*0060*/ 	.short	0x0002
        /*0062*/ 	.short	0x0010
        /*0064*/ 	.byte	0x00, 0xf5, 0x21, 0x00


	//----- nvinfo : EIATTR_KPARAM_INFO
	.align		4
.L_47:
        /*0068*/ 	.byte	0x04, 0x17
        /*006a*/ 	.short	(.L_49 - .L_48)
.L_48:
        /*006c*/ 	.word	0x00000000
        /*0070*/ 	.short	0x0001
        /*0072*/ 	.short	0x0008
        /*0074*/ 	.byte	0x00, 0xf5, 0x21, 0x00


	//----- nvinfo : EIATTR_KPARAM_INFO
	.align		4
.L_49:
        /*0078*/ 	.byte	0x04, 0x17
        /*007a*/ 	.short	(.L_51 - .L_50)
.L_50:
        /*007c*/ 	.word	0x00000000
        /*0080*/ 	.short	0x0000
        /*0082*/ 	.short	0x0000
        /*0084*/ 	.byte	0x00, 0xf5, 0x21, 0x00


	//----- nvinfo : EIATTR_SPARSE_MMA_MASK
	.align		4
.L_51:
        /*0088*/ 	.byte	0x03, 0x50
        /*008a*/ 	.short	0x0000


	//----- nvinfo : EIATTR_MAXREG_COUNT
	.align		4
        /*008c*/ 	.byte	0x03, 0x1b
        /*008e*/ 	.short	0x00ff


	//----- nvinfo : EIATTR_NUM_BARRIERS
	.align		4
        /*0090*/ 	.byte	0x02, 0x4c
        /*0092*/ 	.byte	0x01
	.zero		1


	//----- nvinfo : EIATTR_MERCURY_ISA_VERSION
	.align		4
        /*0094*/ 	.byte	0x03, 0x5f
        /*0096*/ 	.short	0x0101


	//----- nvinfo : EIATTR_VRC_CTA_INIT_COUNT
	.align		4
        /*0098*/ 	.byte	0x02, 0x4a
	.zero		1
	.zero		1


	//----- nvinfo : EIATTR_EXIT_INSTR_OFFSETS
	.align		4
        /*009c*/ 	.byte	0x04, 0x1c
        /*009e*/ 	.short	(.L_53 - .L_52)


	//   ....[0]....
.L_52:
        /*00a0*/ 	.word	0x00000b50


	//   ....[1]....
        /*00a4*/ 	.word	0x00000d70


	//   ....[2]....
        /*00a8*/ 	.word	0x00000dc0


	//----- nvinfo : EIATTR_CRS_STACK_SIZE
	.align		4
.L_53:
        /*00ac*/ 	.byte	0x04, 0x1e
        /*00ae*/ 	.short	(.L_55 - .L_54)
.L_54:
        /*00b0*/ 	.word	0x00000000


	//----- nvinfo : EIATTR_CBANK_PARAM_SIZE
	.align		4
.L_55:
        /*00b4*/ 	.byte	0x03, 0x19
        /*00b6*/ 	.short	0x0029


	//----- nvinfo : EIATTR_PARAM_CBANK
	.align		4
        /*00b8*/ 	.byte	0x04, 0x0a
        /*00ba*/ 	.short	(.L_57 - .L_56)
	.align		4
.L_56:
        /*00bc*/ 	.word	index@(.nv.constant0._Z6matmulPfS_S_iiiib)
        /*00c0*/ 	.short	0x0380
        /*00c2*/ 	.short	0x0029


	//----- nvinfo : EIATTR_SW_WAR
	.align		4
.L_57:
        /*00c4*/ 	.byte	0x04, 0x36
        /*00c6*/ 	.short	(.L_59 - .L_58)
.L_58:
        /*00c8*/ 	.word	0x00000008
.L_59:


//--------------------- .nv.callgraph             --------------------------
	.section	.nv.callgraph,"",@"SHT_CUDA_CALLGRAPH"
	.align	4
	.sectionentsize	8
	.align		4
        /*0000*/ 	.word	0x00000000
	.align		4
        /*0004*/ 	.word	0xffffffff
	.align		4
        /*0008*/ 	.word	0x00000000
	.align		4
        /*000c*/ 	.word	0xfffffffe
	.align		4
        /*0010*/ 	.word	0x00000000
	.align		4
        /*0014*/ 	.word	0xfffffffd
	.align		4
        /*0018*/ 	.word	0x00000000
	.align		4
        /*001c*/ 	.word	0xfffffffc


//--------------------- .text._Z13parallel_scanPfS_S_iii --------------------------
	.section	.text._Z13parallel_scanPfS_S_iii,"ax",@progbits
	.align	128
        .global         _Z13parallel_scanPfS_S_iii
        .type           _Z13parallel_scanPfS_S_iii,@function
        .size           _Z13parallel_scanPfS_S_iii,(.L_x_22 - _Z13parallel_scanPfS_S_iii)
        .other          _Z13parallel_scanPfS_S_iii,@"STO_CUDA_ENTRY STV_DEFAULT"
_Z13parallel_scanPfS_S_iii:
.text._Z13parallel_scanPfS_S_iii:
[----:B------:R-:W-:Y:S01]  /*0000*/  LDC R1, c[0x0][0x37c] ;  /* 0x0000df00ff017b82 */ /* 0x000fe20000000800 */
[----:B------:R-:W0:Y:S07]  /*0010*/  S2R R0, SR_TID.X ;  /* 0x0000000000007919 */ /* 0x000e2e0000002100 */
[----:B------:R-:W0:Y:S02]  /*0020*/  LDC R17, c[0x0][0x3a0] ;  /* 0x0000e800ff117b82 */ /* 0x000e240000000800 */
[----:B0-----:R-:W-:-:S13]  /*0030*/  ISETP.GE.AND P0, PT, R0, R17, PT ;  /* 0x000000110000720c */ /* 0x001fda0003f06270 */
[----:B------:R-:W-:Y:S05]  /*0040*/  @P0 EXIT ;  /* 0x000000000000094d */ /* 0x000fea0003800000 */
[----:B------:R-:W0:Y:S02]  /*0050*/  LDC R19, c[0x0][0x39c] ;  /* 0x0000e700ff137b82 */ /* 0x000e240000000800 */
[----:B0-----:R-:W-:-:S13]  /*0060*/  ISETP.GE.AND P0, PT, R19, 0x1, PT ;  /* 0x000000011300780c */ /* 0x001fda0003f06270 */
[----:B------:R-:W-:Y:S05]  /*0070*/  @!P0 EXIT ;  /* 0x000000000000894d */ /* 0x000fea0003800000 */
[----:B------:R-:W0:Y:S01]  /*0080*/  S2UR UR4, SR_CTAID.X ;  /* 0x00000000000479c3 */ /* 0x000e220000002500 */
[----:B------:R-:W1:Y:S01]  /*0090*/  LDCU.64 UR6, c[0x0][0x358] ;  /* 0x00006b00ff0677ac */ /* 0x000e620008000a00 */
[C---:B------:R-:W-:Y:S02]  /*00a0*/  ISETP.GE.U32.AND P1, PT, R19.reuse, 0x8, PT ;  /* 0x000000081300780c */ /* 0x040fe40003f26070 */
[----:B------:R-:W-:-:S04]  /*00b0*/  LOP3.LUT R20, R19, 0x7, RZ, 0xc0, !PT ;  /* 0x0000000713147812 */ /* 0x000fc800078ec0ff */
[----:B------:R-:W2:Y:S01]  /*00c0*/  LDC.64 R2, c[0x0][0x390] ;  /* 0x0000e400ff027b82 */ /* 0x000ea20000000a00 */
[----:B------:R-:W-:Y:S01]  /*00d0*/  HFMA2 R16, -RZ, RZ, 0, 0 ;  /* 0x00000000ff107431 */ /* 0x000fe200000001ff */
[----:B------:R-:W-:Y:S01]  /*00e0*/  ISETP.NE.AND P0, PT, R20, RZ, PT ;  /* 0x000000ff1400720c */ /* 0x000fe20003f05270 */
[----:B0-----:R-:W-:-:S05]  /*00f0*/  IMAD R21, R17, UR4, RZ ;  /* 0x0000000411157c24 */ /* 0x001fca000f8e02ff */
[----:B------:R-:W-:-:S05]  /*0100*/  IADD3 R25, PT, PT, R21, R0, RZ ;  /* 0x0000000015197210 */ /* 0x000fca0007ffe0ff */
[----:B--2---:R-:W-:-:S06]  /*0110*/  IMAD.WIDE.U32 R24, R25, 0x4, R2 ;  /* 0x0000000419187825 */ /* 0x004fcc00078e0002 */
[----:B-1----:R0:W5:Y:S01]  /*0120*/  LDG.E R24, desc[UR6][R24.64] ;  /* 0x0000000618187981 */ /* 0x002162000c1e1900 */
[----:B------:R-:W-:Y:S05]  /*0130*/  @!P1 BRA `(.L_x_0) ;  /* 0x0000000400449947 */ /* 0x000fea0003800000 */
[----:B------:R-:W1:Y:S01]  /*0140*/  LDC.64 R4, c[0x0][0x380] ;  /* 0x0000e000ff047b82 */ /* 0x000e620000000a00 */
[----:B------:R-:W-:Y:S01]  /*0150*/  LOP3.LUT R16, R19, 0x7ffffff8, RZ, 0xc0, !PT ;  /* 0x7ffffff813107812 */ /* 0x000fe200078ec0ff */
[----:B------:R-:W-:-:S03]  /*0160*/  IMAD R21, R21, R19, R0 ;  /* 0x0000001315157224 */ /* 0x000fc600078e0200 */
[----:B------:R-:W-:-:S03]  /*0170*/  IADD3 R18, PT, PT, -R16, RZ, RZ ;  /* 0x000000ff10127210 */ /* 0x000fc60007ffe1ff */
[----:B------:R-:W2:Y:S04]  /*0180*/  LDC.64 R6, c[0x0][0x388] ;  /* 0x0000e200ff067b82 */ /* 0x000ea80000000a00 */
.L_x_1:
[----:B-1----:R-:W-:-:S04]  /*0190*/  IMAD.WIDE R22, R21, 0x4, R4 ;  /* 0x0000000415167825 */ /* 0x002fc800078e0204 */
[C---:B--23--:R-:W-:Y:S01]  /*01a0*/  IMAD.WIDE R14, R21.reuse, 0x4, R6 ;  /* 0x00000004150e7825 */ /* 0x04cfe200078e0206 */
[----:B------:R-:W2:Y:S04]  /*01b0*/  LDG.E R8, desc[UR6][R22.64] ;  /* 0x0000000616087981 */ /* 0x000ea8000c1e1900 */
[----:B------:R-:W3:Y:S01]  /*01c0*/  LDG.E R9, desc[UR6][R14.64] ;  /* 0x000000060e097981 */ /* 0x000ee2000c1e1900 */
[----:B------:R-:W-:-:S04]  /*01d0*/  IMAD.WIDE R12, R21, 0x4, R2 ;  /* 0x00000004150c7825 */ /* 0x000fc800078e0202 */
[C---:B--2---:R-:W-:Y:S01]  /*01e0*/  FADD R27, -R8.reuse, 1 ;  /* 0x3f800000081b7421 */ /* 0x044fe20000000100 */
[----:B---3--:R-:W-:Y:S01]  /*01f0*/  FMUL R10, R8, R9 ;  /* 0x00000009080a7220 */ /* 0x008fe20000400000 */
[----:B------:R-:W-:-:S04]  /*0200*/  IMAD.WIDE R8, R17, 0x4, R14 ;  /* 0x0000000411087825 */ /* 0x000fc800078e020e */
[----:B-----5:R-:W-:Y:S01]  /*0210*/  FFMA R27, R27, R24, R10 ;  /* 0x000000181b1b7223 */ /* 0x020fe2000000000a */
[----:B------:R-:W-:-:S04]  /*0220*/  IMAD.WIDE R10, R17, 0x4, R22 ;  /* 0x00000004110a7825 */ /* 0x000fc800078e0216 */
[----:B------:R1:W-:Y:S04]  /*0230*/  STG.E desc[UR6][R12.64], R27 ;  /* 0x0000001b0c007986 */ /* 0x0003e8000c101906 */
[----:B------:R-:W2:Y:S04]  /*0240*/  LDG.E R24, desc[UR6][R10.64] ;  /* 0x000000060a187981 */ /* 0x000ea8000c1e1900 */
[----:B0-----:R-:W3:Y:S01]  /*0250*/  LDG.E R25, desc[UR6][R8.64] ;  /* 0x0000000608197981 */ /* 0x001ee2000c1e1900 */
[C---:B--2---:R-:W-:Y:S01]  /*0260*/  FADD R14, -R24.reuse, 1 ;  /* 0x3f800000180e7421 */ /* 0x044fe20000000100 */
[----:B---3--:R-:W-:Y:S01]  /*0270*/  FMUL R22, R24, R25 ;  /* 0x0000001918167220 */ /* 0x008fe20000400000 */
[----:B------:R-:W-:-:S04]  /*0280*/  IMAD.WIDE R24, R17, 0x4, R12 ;  /* 0x0000000411187825 */ /* 0x000fc800078e020c */
[----:B------:R-:W-:Y:S01]  /*0290*/  FFMA R29, R27, R14, R22 ;  /* 0x0000000e1b1d7223 */ /* 0x000fe20000000016 */
[----:B------:R-:W-:-:S04]  /*02a0*/  IMAD.WIDE R22, R17, 0x4, R10 ;  /* 0x0000000411167825 */ /* 0x000fc800078e020a */
[C---:B------:R-:W-:Y:S01]  /*02b0*/  IMAD.WIDE R14, R17.reuse, 0x4, R8 ;  /* 0x00000004110e7825 */ /* 0x040fe200078e0208 */
[----:B------:R0:W-:Y:S04]  /*02c0*/  STG.E desc[UR6][R24.64], R29 ;  /* 0x0000001d18007986 */ /* 0x0001e8000c101906 */
[----:B------:R-:W2:Y:S04]  /*02d0*/  LDG.E R26, desc[UR6][R22.64] ;  /* 0x00000006161a7981 */ /* 0x000ea8000c1e1900 */
[----:B-1----:R-:W2:Y:S01]  /*02e0*/  LDG.E R13, desc[UR6][R14.64] ;  /* 0x000000060e0d7981 */ /* 0x002ea2000c1e1900 */
[----:B------:R-:W-:-:S04]  /*02f0*/  IMAD.WIDE R8, R17, 0x4, R24 ;  /* 0x0000000411087825 */ /* 0x000fc800078e0218 */
[C---:B--2---:R-:W-:Y:S01]  /*0300*/  FMUL R10, R26.reuse, R13 ;  /* 0x0000000d1a0a7220 */ /* 0x044fe20000400000 */
[----:B------:R-:W-:Y:S01]  /*0310*/  FADD R26, -R26, 1 ;  /* 0x3f8000001a1a7421 */ /* 0x000fe20000000100 */
[----:B------:R-:W-:-:S04]  /*0320*/  IMAD.WIDE R12, R17, 0x4, R14 ;  /* 0x00000004110c7825 */ /* 0x000fc800078e020e */
[----:B------:R-:W-:Y:S01]  /*0330*/  FFMA R27, R29, R26, R10 ;  /* 0x0000001a1d1b7223 */ /* 0x000fe2000000000a */
[----:B------:R-:W-:-:S04]  /*0340*/  IMAD.WIDE R10, R17, 0x4, R22 ;  /* 0x00000004110a7825 */ /* 0x000fc800078e0216 */
[----:B------:R1:W-:Y:S04]  /*0350*/  STG.E desc[UR6][R8.64], R27 ;  /* 0x0000001b08007986 */ /* 0x0003e8000c101906 */
[----:B------:R-:W2:Y:S04]  /*0360*/  LDG.E R26, desc[UR6][R10.64] ;  /* 0x000000060a1a7981 */ /* 0x000ea8000c1e1900 */
[----:B0-----:R-:W2:Y:S01]  /*0370*/  LDG.E R25, desc[UR6][R12.64] ;  /* 0x000000060c197981 */ /* 0x001ea2000c1e1900 */
        /* <DEDUP_REMOVED lines=35> */
[----:B------:R-:W4:Y:S01]  /*05b0*/  LDG.E R13, desc[UR6][R12.64] ;  /* 0x000000060c0d7981 */ /* 0x000f22000c1e1900 */
[----:B------:R-:W-:Y:S01]  /*05c0*/  IADD3 R18, PT, PT, R18, 0x8, RZ ;  /* 0x0000000812127810 */ /* 0x000fe20007ffe0ff */
[C---:B0-----:R-:W-:Y:S01]  /*05d0*/  IMAD.WIDE R14, R17.reuse, 0x4, R8 ;  /* 0x00000004110e7825 */ /* 0x041fe200078e0208 */
[----:B------:R-:W-:-:S02]  /*05e0*/  LEA R21, R17, R21, 0x3 ;  /* 0x0000001511157211 */ /* 0x000fc400078e18ff */
[----:B------:R-:W-:Y:S01]  /*05f0*/  ISETP.NE.AND P1, PT, R18, RZ, PT ;  /* 0x000000ff1200720c */ /* 0x000fe20003f25270 */
[C---:B--2---:R-:W-:Y:S01]  /*0600*/  FADD R24, -R10.reuse, 1 ;  /* 0x3f8000000a187421 */ /* 0x044fe20000000100 */
[----:B----4-:R-:W-:-:S04]  /*0610*/  FMUL R22, R10, R13 ;  /* 0x0000000d0a167220 */ /* 0x010fc80000400000 */
[----:B------:R-:W-:-:S05]  /*0620*/  FFMA R24, R27, R24, R22 ;  /* 0x000000181b187223 */ /* 0x000fca0000000016 */
[----:B------:R3:W-:Y:S02]  /*0630*/  STG.E desc[UR6][R14.64], R24 ;  /* 0x000000180e007986 */ /* 0x0007e4000c101906 */
[----:B------:R-:W-:Y:S05]  /*0640*/  @P1 BRA `(.L_x_1) ;  /* 0xfffffff800d01947 */ /* 0x000fea000383ffff */
.L_x_0:
[----:B------:R-:W-:Y:S05]  /*0650*/  @!P0 EXIT ;  /* 0x000000000000894d */ /* 0x000fea0003800000 */
[----:B------:R-:W-:Y:S02]  /*0660*/  ISETP.GE.U32.AND P0, PT, R20, 0x4, PT ;  /* 0x000000041400780c */ /* 0x000fe40003f06070 */
[----:B------:R-:W-:-:S04]  /*0670*/  LOP3.LUT R18, R19, 0x3, RZ, 0xc0, !PT ;  /* 0x0000000313127812 */ /* 0x000fc800078ec0ff */
[----:B------:R-:W-:-:S07]  /*0680*/  ISETP.NE.AND P1, PT, R18, RZ, PT ;  /* 0x000000ff1200720c */ /* 0x000fce0003f25270 */
[----:B------:R-:W-:Y:S06]  /*0690*/  @!P0 BRA `(.L_x_2) ;  /* 0x0000000000a48947 */ /* 0x000fec0003800000 */
[----:B------:R-:W1:Y:S01]  /*06a0*/  LDC.64 R6, c[0x0][0x380] ;  /* 0x0000e000ff067b82 */ /* 0x000e620000000a00 */
[----:B---3--:R-:W-:-:S04]  /*06b0*/  IMAD R8, R19, UR4, R16 ;  /* 0x0000000413087c24 */ /* 0x008fc8000f8e0210 */
[----:B------:R-:W-:-:S03]  /*06c0*/  IMAD R9, R8, R17, R0 ;  /* 0x0000001108097224 */ /* 0x000fc600078e0200 */
[----:B------:R-:W2:Y:S01]  /*06d0*/  LDC.64 R4, c[0x0][0x388] ;  /* 0x0000e200ff047b82 */ /* 0x000ea20000000a00 */
[----:B-1----:R-:W-:-:S05]  /*06e0*/  IMAD.WIDE R6, R9, 0x4, R6 ;  /* 0x0000000409067825 */ /* 0x002fca00078e0206 */
[----:B------:R-:W3:Y:S01]  /*06f0*/  LDG.E R8, desc[UR6][R6.64] ;  /* 0x0000000606087981 */ /* 0x000ee2000c1e1900 */
[----:B--2---:R-:W-:-:S05]  /*0700*/  IMAD.WIDE R4, R9, 0x4, R4 ;  /* 0x0000000409047825 */ /* 0x004fca00078e0204 */
[----:B------:R-:W3:Y:S02]  /*0710*/  LDG.E R11, desc[UR6][R4.64] ;  /* 0x00000006040b7981 */ /* 0x000ee4000c1e1900 */
[C---:B---3--:R-:W-:Y:S01]  /*0720*/  FMUL R13, R8.reuse, R11 ;  /* 0x0000000b080d7220 */ /* 0x048fe20000400000 */
[----:B------:R-:W-:Y:S01]  /*0730*/  FADD R11, -R8, 1 ;  /* 0x3f800000080b7421 */ /* 0x000fe20000000100 */
[----:B------:R-:W-:-:S04]  /*0740*/  IMAD.WIDE R8, R9, 0x4, R2 ;  /* 0x0000000409087825 */ /* 0x000fc800078e0202 */
[----:B-----5:R-:W-:Y:S01]  /*0750*/  FFMA R21, R24, R11, R13 ;  /* 0x0000000b18157223 */ /* 0x020fe2000000000d */
[----:B------:R-:W-:-:S04]  /*0760*/  IMAD.WIDE R10, R17, 0x4, R6 ;  /* 0x00000004110a7825 */ /* 0x000fc800078e0206 */
[C---:B------:R-:W-:Y:S01]  /*0770*/  IMAD.WIDE R12, R17.reuse, 0x4, R4 ;  /* 0x00000004110c7825 */ /* 0x040fe200078e0204 */
[----:B------:R1:W-:Y:S04]  /*0780*/  STG.E desc[UR6][R8.64], R21 ;  /* 0x0000001508007986 */ /* 0x0003e8000c101906 */
[----:B------:R-:W2:Y:S04]  /*0790*/  LDG.E R14, desc[UR6][R10.64] ;  /* 0x000000060a0e7981 */ /* 0x000ea8000c1e1900 */
[----:B------:R-:W2:Y:S01]  /*07a0*/  LDG.E R15, desc[UR6][R12.64] ;  /* 0x000000060c0f7981 */ /* 0x000ea2000c1e1900 */
[----:B------:R-:W-:-:S04]  /*07b0*/  IMAD.WIDE R4, R17, 0x4, R8 ;  /* 0x0000000411047825 */ /* 0x000fc800078e0208 */
[C---:B--2---:R-:W-:Y:S01]  /*07c0*/  FMUL R6, R14.reuse, R15 ;  /* 0x0000000f0e067220 */ /* 0x044fe20000400000 */
[----:B------:R-:W-:-:S04]  /*07d0*/  FADD R14, -R14, 1 ;  /* 0x3f8000000e0e7421 */ /* 0x000fc80000000100 */
[----:B------:R-:W-:Y:S01]  /*07e0*/  FFMA R23, R21, R14, R6 ;  /* 0x0000000e15177223 */ /* 0x000fe20000000006 */
[----:B------:R-:W-:-:S04]  /*07f0*/  IMAD.WIDE R14, R17, 0x4, R10 ;  /* 0x00000004110e7825 */ /* 0x000fc800078e020a */
[C---:B------:R-:W-:Y:S01]  /*0800*/  IMAD.WIDE R6, R17.reuse, 0x4, R12 ;  /* 0x0000000411067825 */ /* 0x040fe200078e020c */
[----:B------:R2:W-:Y:S04]  /*0810*/  STG.E desc[UR6][R4.64], R23 ;  /* 0x0000001704007986 */ /* 0x0005e8000c101906 */
[----:B------:R-:W3:Y:S04]  /*0820*/  LDG.E R20, desc[UR6][R14.64] ;  /* 0x000000060e147981 */ /* 0x000ee8000c1e1900 */
[----:B-1----:R-:W3:Y:S01]  /*0830*/  LDG.E R9, desc[UR6][R6.64] ;  /* 0x0000000606097981 */ /* 0x002ee2000c1e1900 */
[----:B------:R-:W-:-:S04]  /*0840*/  IMAD.WIDE R12, R17, 0x4, R6 ;  /* 0x00000004110c7825 */ /* 0x000fc800078e0206 */
[C---:B---3--:R-:W-:Y:S01]  /*0850*/  FMUL R10, R20.reuse, R9 ;  /* 0x00000009140a7220 */ /* 0x048fe20000400000 */
[----:B------:R-:W-:Y:S01]  /*0860*/  FADD R20, -R20, 1 ;  /* 0x3f80000014147421 */ /* 0x000fe20000000100 */
[----:B------:R-:W-:-:S04]  /*0870*/  IMAD.WIDE R8, R17, 0x4, R4 ;  /* 0x0000000411087825 */ /* 0x000fc800078e0204 */
[----:B------:R-:W-:Y:S01]  /*0880*/  FFMA R21, R23, R20, R10 ;  /* 0x0000001417157223 */ /* 0x000fe2000000000a */
[----:B------:R-:W-:-:S04]  /*0890*/  IMAD.WIDE R10, R17, 0x4, R14 ;  /* 0x00000004110a7825 */ /* 0x000fc800078e020e */
[----:B------:R1:W-:Y:S04]  /*08a0*/  STG.E desc[UR6][R8.64], R21 ;  /* 0x0000001508007986 */ /* 0x0003e8000c101906 */
[----:B------:R-:W3:Y:S04]  /*08b0*/  LDG.E R10, desc[UR6][R10.64] ;  /* 0x000000060a0a7981 */ /* 0x000ee8000c1e1900 */
[----:B------:R-:W4:Y:S01]  /*08c0*/  LDG.E R13, desc[UR6][R12.64] ;  /* 0x000000060c0d7981 */ /* 0x000f22000c1e1900 */
[----:B--2---:R-:W-:Y:S01]  /*08d0*/  IMAD.WIDE R4, R17, 0x4, R8 ;  /* 0x0000000411047825 */ /* 0x004fe200078e0208 */
[----:B------:R-:W-:-:S03]  /*08e0*/  IADD3 R16, PT, PT, R16, 0x4, RZ ;  /* 0x0000000410107810 */ /* 0x000fc60007ffe0ff */
[C---:B---3--:R-:W-:Y:S01]  /*08f0*/  FADD R24, -R10.reuse, 1 ;  /* 0x3f8000000a187421 */ /* 0x048fe20000000100 */
[----:B----4-:R-:W-:-:S04]  /*0900*/  FMUL R14, R10, R13 ;  /* 0x0000000d0a0e7220 */ /* 0x010fc80000400000 */
[----:B------:R-:W-:-:S05]  /*0910*/  FFMA R24, R21, R24, R14 ;  /* 0x0000001815187223 */ /* 0x000fca000000000e */
[----:B------:R1:W-:Y:S02]  /*0920*/  STG.E desc[UR6][R4.64], R24 ;  /* 0x0000001804007986 */ /* 0x0003e4000c101906 */
.L_x_2:
[----:B------:R-:W-:Y:S05]  /*0930*/  @!P1 EXIT ;  /* 0x000000000000994d */ /* 0x000fea0003800000 */
[----:B------:R-:W-:Y:S02]  /*0940*/  ISETP.NE.AND P0, PT, R18, 0x1, PT ;  /* 0x000000011200780c */ /* 0x000fe40003f05270 */
[----:B-1----:R-:W-:-:S04]  /*0950*/  LOP3.LUT R4, R19, 0x1, RZ, 0xc0, !PT ;  /* 0x0000000113047812 */ /* 0x002fc800078ec0ff */
[----:B------:R-:W-:-:S07]  /*0960*/  ISETP.NE.U32.AND P1, PT, R4, 0x1, PT ;  /* 0x000000010400780c */ /* 0x000fce0003f25070 */
        /* <DEDUP_REMOVED lines=8> */
[----:B------:R-:W2:Y:S01]  /*09f0*/  LDG.E R9, desc[UR6][R4.64] ;  /* 0x0000000604097981 */ /* 0x000ea2000c1e1900 */
[C---:B---3--:R-:W-:Y:S01]  /*0a00*/  FADD R11, -R8.reuse, 1 ;  /* 0x3f800000080b7421 */ /* 0x048fe20000000100 */
[----:B--2---:R-:W-:Y:S01]  /*0a10*/  FMUL R13, R8, R9 ;  /* 0x00000009080d7220 */ /* 0x004fe20000400000 */
[----:B------:R-:W-:-:S04]  /*0a20*/  IMAD.WIDE R8, R15, 0x4, R2 ;  /* 0x000000040f087825 */ /* 0x000fc800078e0202 */
[----:B-----5:R-:W-:Y:S01]  /*0a30*/  FFMA R15, R24, R11, R13 ;  /* 0x0000000b180f7223 */ /* 0x020fe2000000000d */
[----:B------:R-:W-:-:S04]  /*0a40*/  IMAD.WIDE R10, R17, 0x4, R6 ;  /* 0x00000004110a7825 */ /* 0x000fc800078e0206 */
[C---:B------:R-:W-:Y:S01]  /*0a50*/  IMAD.WIDE R12, R17.reuse, 0x4, R4 ;  /* 0x00000004110c7825 */ /* 0x040fe200078e0204 */
[----:B------:R1:W-:Y:S04]  /*0a60*/  STG.E desc[UR6][R8.64], R15 ;  /* 0x0000000f08007986 */ /* 0x0003e8000c101906 */
[----:B------:R-:W2:Y:S04]  /*0a70*/  LDG.E R10, desc[UR6][R10.64] ;  /* 0x000000060a0a7981 */ /* 0x000ea8000c1e1900 */
[----:B------:R-:W3:Y:S01]  /*0a80*/  LDG.E R13, desc[UR6][R12.64] ;  /* 0x000000060c0d7981 */ /* 0x000ee2000c1e1900 */
[----:B------:R-:W-:Y:S01]  /*0a90*/  IMAD.WIDE R4, R17, 0x4, R8 ;  /* 0x0000000411047825 */ /* 0x000fe200078e0208 */
[----:B------:R-:W-:-:S03]  /*0aa0*/  IADD3 R16, PT, PT, R16, 0x2, RZ ;  /* 0x0000000210107810 */ /* 0x000fc60007ffe0ff */
[C---:B--2---:R-:W-:Y:S01]  /*0ab0*/  FADD R24, -R10.reuse, 1 ;  /* 0x3f8000000a187421 */ /* 0x044fe20000000100 */
[----:B---3--:R-:W-:-:S04]  /*0ac0*/  FMUL R6, R10, R13 ;  /* 0x0000000d0a067220 */ /* 0x008fc80000400000 */
[----:B------:R-:W-:-:S05]  /*0ad0*/  FFMA R24, R15, R24, R6 ;  /* 0x000000180f187223 */ /* 0x000fca0000000006 */
[----:B------:R1:W-:Y:S02]  /*0ae0*/  STG.E desc[UR6][R4.64], R24 ;  /* 0x0000001804007986 */ /* 0x0003e4000c101906 */
.L_x_3:
[----:B------:R-:W-:Y:S05]  /*0af0*/  @P1 EXIT ;  /* 0x000000000000194d */ /* 0x000fea0003800000 */
[----:B-1----:R-:W1:Y:S01]  /*0b00*/  LDC.64 R4, c[0x0][0x380] ;  /* 0x0000e000ff047b82 */ /* 0x002e620000000a00 */
[----:B------:R-:W-:-:S04]  /*0b10*/  IMAD R16, R19, UR4, R16 ;  /* 0x0000000413107c24 */ /* 0x000fc8000f8e0210 */
[----:B------:R-:W-:-:S03]  /*0b20*/  IMAD R17, R16, R17, R0 ;  /* 0x0000001110117224 */ /* 0x000fc600078e0200 */
[----:B------:R-:W2:Y:S01]  /*0b30*/  LDC.64 R6, c[0x0][0x388] ;  /* 0x0000e200ff067b82 */ /* 0x000ea20000000a00 */
[----:B-1----:R-:W-:-:S06]  /*0b40*/  IMAD.WIDE R4, R17, 0x4, R4 ;  /* 0x0000000411047825 */ /* 0x002fcc00078e0204 */
[----:B------:R-:W3:Y:S01]  /*0b50*/  LDG.E R4, desc[UR6][R4.64] ;  /* 0x0000000604047981 */ /* 0x000ee2000c1e1900 */
[----:B--2---:R-:W-:-:S06]  /*0b60*/  IMAD.WIDE R6, R17, 0x4, R6 ;  /* 0x0000000411067825 */ /* 0x004fcc00078e0206 */
[----:B------:R-:W2:Y:S01]  /*0b70*/  LDG.E R7, desc[UR6][R6.64] ;  /* 0x0000000606077981 */ /* 0x000ea2000c1e1900 */
[----:B------:R-:W-:-:S04]  /*0b80*/  IMAD.WIDE R2, R17, 0x4, R2 ;  /* 0x0000000411027825 */ /* 0x000fc800078e0202 */
[C---:B---3--:R-:W-:Y:S01]  /*0b90*/  FADD R9, -R4.reuse, 1 ;  /* 0x3f80000004097421 */ /* 0x048fe20000000100 */
[----:B--2---:R-:W-:-:S04]  /*0ba0*/  FMUL R0, R4, R7 ;  /* 0x0000000704007220 */ /* 0x004fc80000400000 */
[----:B-----5:R-:W-:-:S05]  /*0bb0*/  FFMA R9, R9, R24, R0 ;  /* 0x0000001809097223 */ /* 0x020fca0000000000 */
[----:B------:R-:W-:Y:S01]  /*0bc0*/  STG.E desc[UR6][R2.64], R9 ;  /* 0x0000000902007986 */ /* 0x000fe2000c101906 */
[----:B------:R-:W-:Y:S05]  /*0bd0*/  EXIT ;  /* 0x000000000000794d */ /* 0x000fea0003800000 */
.L_x_4:
[----:B------:R-:W-:-:S00]  /*0be0*/  BRA `(.L_x_4) ;  /* 0xfffffffc00fc7947 */ /* 0x000fc0000383ffff */
[----:B------:R-:W-:-:S00]  /*0bf0*/  NOP ;  /* 0x0000000000007918 */ /* 0x000fc00000000000 */
        /* <DEDUP_REMOVED lines=8> */
.L_x_22:


//--------------------- .text._Z6matmulPfS_S_iiiib --------------------------
	.section	.text._Z6matmulPfS_S_iiiib,"ax",@progbits
	.align	128
        .global         _Z6matmulPfS_S_iiiib
        .type           _Z6matmulPfS_S_iiiib,@function
        .size           _Z6matmulPfS_S_iiiib,(.L_x_21 - _Z6matmulPfS_S_iiiib)
        .other          _Z6matmulPfS_S_iiiib,@"STO_CUDA_ENTRY STV_DEFAULT"
_Z6matmulPfS_S_iiiib:
.text._Z6matmulPfS_S_iiiib:
[----:B------:R-:W-:Y:S08]  /*0000*/  LDC R1, c[0x0][0x37c] ;  /* 0x0000df00ff017b82 */ /* 0x000ff00000000800 */
[----:B------:R-:W0:Y:S01]  /*0010*/  LDC.64 R14, c[0x0][0x3a0] ;  /* 0x0000e800ff0e7b82 */ /* 0x000e220000000a00 */
[----:B------:R-:W1:Y:S01]  /*0020*/  S2R R10, SR_TID.Y ;  /* 0x00000000000a7919 */ /* 0x000e620000002200 */
[----:B------:R-:W2:Y:S01]  /*0030*/  LDCU UR4, c[0x0][0x360] ;  /* 0x00006c00ff0477ac */ /* 0x000ea20008000800 */
[----:B------:R-:W1:Y:S01]  /*0040*/  S2R R9, SR_CTAID.Y ;  /* 0x0000000000097919 */ /* 0x000e620000002600 */
[----:B------:R-:W1:Y:S01]  /*0050*/  LDCU UR5, c[0x0][0x364] ;  /* 0x00006c80ff0577ac */ /* 0x000e620008000800 */
[----:B------:R-:W3:Y:S01]  /*0060*/  LDCU.64 UR6, c[0x0][0x358] ;  /* 0x00006b00ff0677ac */ /* 0x000ee20008000a00 */
[----:B0-----:R-:W-:-:S02]  /*0070*/  IABS R5, R15 ;  /* 0x0000000f00057213 */ /* 0x001fc40000000000 */
[----:B------:R-:W-:Y:S02]  /*0080*/  IADD3 R14, PT, PT, R14, -0x1, R15 ;  /* 0xffffffff0e0e7810 */ /* 0x000fe40007ffe00f */
[----:B------:R-:W0:Y:S01]  /*0090*/  I2F.RP R0, R5 ;  /* 0x0000000500007306 */ /* 0x000e220000209400 */
[----:B-1----:R-:W-:-:S07]  /*00a0*/  IMAD R9, R9, UR5, R10 ;  /* 0x0000000509097c24 */ /* 0x002fce000f8e020a */
[----:B0-----:R-:W0:Y:S02]  /*00b0*/  MUFU.RCP R0, R0 ;  /* 0x0000000000007308 */ /* 0x001e240000001000 */
[----:B0-----:R-:W-:-:S06]  /*00c0*/  VIADD R2, R0, 0xffffffe ;  /* 0x0ffffffe00027836 */ /* 0x001fcc0000000000 */
[----:B------:R0:W1:Y:S02]  /*00d0*/  F2I.FTZ.U32.TRUNC.NTZ R3, R2 ;  /* 0x0000000200037305 */ /* 0x000064000021f000 */
[----:B0-----:R-:W-:Y:S02]  /*00e0*/  HFMA2 R2, -RZ, RZ, 0, 0 ;  /* 0x00000000ff027431 */ /* 0x001fe400000001ff */
[----:B-1----:R-:W-:-:S04]  /*00f0*/  IMAD.MOV R4, RZ, RZ, -R3 ;  /* 0x000000ffff047224 */ /* 0x002fc800078e0a03 */
[----:B------:R-:W-:Y:S01]  /*0100*/  IMAD R7, R4, R5, RZ ;  /* 0x0000000504077224 */ /* 0x000fe200078e02ff */
[----:B------:R-:W-:Y:S02]  /*0110*/  IABS R4, R14 ;  /* 0x0000000e00047213 */ /* 0x000fe40000000000 */
[----:B------:R-:W-:Y:S01]  /*0120*/  LOP3.LUT R14, R14, R15, RZ, 0x3c, !PT ;  /* 0x0000000f0e0e7212 */ /* 0x000fe200078e3cff */
[----:B------:R-:W-:-:S03]  /*0130*/  IMAD.HI.U32 R3, R3, R7, R2 ;  /* 0x0000000703037227 */ /* 0x000fc600078e0002 */
[----:B------:R-:W-:Y:S02]  /*0140*/  ISETP.GE.AND P1, PT, R14, RZ, PT ;  /* 0x000000ff0e00720c */ /* 0x000fe40003f26270 */
[----:B------:R-:W-:Y:S01]  /*0150*/  MOV R14, RZ ;  /* 0x000000ff000e7202 */ /* 0x000fe20000000f00 */
[----:B------:R-:W-:Y:S02]  /*0160*/  IMAD.HI.U32 R11, R3, R4, RZ ;  /* 0x00000004030b7227 */ /* 0x000fe400078e00ff */
[----:B------:R-:W2:Y:S02]  /*0170*/  S2R R3, SR_CTAID.X ;  /* 0x0000000000037919 */ /* 0x000ea40000002500 */
[----:B------:R-:W-:-:S04]  /*0180*/  IMAD.MOV R0, RZ, RZ, -R11 ;  /* 0x000000ffff007224 */ /* 0x000fc800078e0a0b */
[C---:B------:R-:W-:Y:S02]  /*0190*/  IMAD R2, R5.reuse, R0, R4 ;  /* 0x0000000005027224 */ /* 0x040fe400078e0204 */
[----:B------:R-:W2:Y:S03]  /*01a0*/  S2R R0, SR_TID.X ;  /* 0x0000000000007919 */ /* 0x000ea60000002100 */
[----:B------:R-:W-:-:S13]  /*01b0*/  ISETP.GT.U32.AND P2, PT, R5, R2, PT ;  /* 0x000000020500720c */ /* 0x000fda0003f44070 */
[-C--:B------:R-:W-:Y:S01]  /*01c0*/  @!P2 IADD3 R2, PT, PT, R2, -R5.reuse, RZ ;  /* 0x800000050202a210 */ /* 0x080fe20007ffe0ff */
[----:B------:R-:W-:Y:S01]  /*01d0*/  @!P2 VIADD R11, R11, 0x1 ;  /* 0x000000010b0ba836 */ /* 0x000fe20000000000 */
[----:B------:R-:W-:Y:S02]  /*01e0*/  ISETP.NE.AND P2, PT, R15, RZ, PT ;  /* 0x000000ff0f00720c */ /* 0x000fe40003f45270 */
[----:B------:R-:W-:Y:S01]  /*01f0*/  ISETP.GE.U32.AND P0, PT, R2, R5, PT ;  /* 0x000000050200720c */ /* 0x000fe20003f06070 */
[----:B--2---:R-:W-:-:S12]  /*0200*/  IMAD R8, R3, UR4, R0 ;  /* 0x0000000403087c24 */ /* 0x004fd8000f8e0200 */
[----:B------:R-:W-:-:S05]  /*0210*/  @P0 IADD3 R11, PT, PT, R11, 0x1, RZ ;  /* 0x000000010b0b0810 */ /* 0x000fca0007ffe0ff */
[----:B------:R-:W-:Y:S01]  /*0220*/  @!P1 IMAD.MOV R11, RZ, RZ, -R11 ;  /* 0x000000ffff0b9224 */ /* 0x000fe200078e0a0b */
[----:B------:R-:W-:-:S04]  /*0230*/  @!P2 LOP3.LUT R11, RZ, R15, RZ, 0x33, !PT ;  /* 0x0000000fff0ba212 */ /* 0x000fc800078e33ff */
[----:B------:R-:W-:-:S13]  /*0240*/  ISETP.GE.AND P0, PT, R11, 0x1, PT ;  /* 0x000000010b00780c */ /* 0x000fda0003f06270 */
[----:B---3--:R-:W-:Y:S05]  /*0250*/  @!P0 BRA `(.L_x_5) ;  /* 0x0000000800308947 */ /* 0x008fea0003800000 */
[----:B------:R-:W0:Y:S01]  /*0260*/  S2UR UR5, SR_CgaCtaId ;  /* 0x00000000000579c3 */ /* 0x000e220000008800 */
[CC--:B------:R-:W-:Y:S01]  /*0270*/  IMAD R2, R15.reuse, R15.reuse, RZ ;  /* 0x0000000f0f027224 */ /* 0x0c0fe200078e02ff */
[----:B------:R-:W-:Y:S01]  /*0280*/  UMOV UR4, 0x400 ;  /* 0x0000040000047882 */ /* 0x000fe20000000000 */
[C---:B------:R-:W-:Y:S01]  /*0290*/  LOP3.LUT R12, R15.reuse, 0x7ffffff8, RZ, 0xc0, !PT ;  /* 0x7ffffff80f0c7812 */ /* 0x040fe200078ec0ff */
[----:B------:R-:W-:Y:S01]  /*02a0*/  IMAD R13, R10, R15, RZ ;  /* 0x0000000f0a0d7224 */ /* 0x000fe200078e02ff */
[C---:B------:R-:W-:Y:S01]  /*02b0*/  LOP3.LUT R19, R15.reuse, 0x7, RZ, 0xc0, !PT ;  /* 0x000000070f137812 */ /* 0x040fe200078ec0ff */
[----:B------:R-:W-:Y:S01]  /*02c0*/  IMAD.SHL.U32 R17, R2, 0x4, RZ ;  /* 0x0000000402117824 */ /* 0x000fe200078e00ff */
[----:B------:R-:W-:Y:S01]  /*02d0*/  LOP3.LUT R15, R15, 0x3, RZ, 0xc0, !PT ;  /* 0x000000030f0f7812 */ /* 0x000fe200078ec0ff */
[----:B------:R-:W-:Y:S01]  /*02e0*/  IMAD.MOV.U32 R14, RZ, RZ, RZ ;  /* 0x000000ffff0e7224 */ /* 0x000fe200078e00ff */
[----:B------:R-:W-:Y:S02]  /*02f0*/  IADD3 R16, PT, PT, -R12, RZ, RZ ;  /* 0x000000ff0c107210 */ /* 0x000fe40007ffe1ff */
[----:B------:R-:W-:Y:S01]  /*0300*/  LEA R18, R0, R17, 0x2 ;  /* 0x0000001100127211 */ /* 0x000fe200078e10ff */
[----:B0-----:R-:W-:-:S03]  /*0310*/  ULEA UR5, UR5, UR4, 0x18 ;  /* 0x0000000405057291 */ /* 0x001fc6000f8ec0ff */
[----:B------:R-:W-:-:S03]  /*0320*/  UMOV UR4, URZ ;  /* 0x000000ff00047c82 */ /* 0x000fc60008000000 */
[----:B------:R-:W-:Y:S01]  /*0330*/  VIADD R17, R17, UR5 ;  /* 0x0000000511117c36 */ /* 0x000fe20008000000 */
[----:B------:R-:W-:-:S07]  /*0340*/  IADD3 R18, PT, PT, R18, UR5, RZ ;  /* 0x0000000512127c10 */ /* 0x000fce000fffe0ff */
.L_x_11:
[----:B0-----:R-:W0:Y:S01]  /*0350*/  LDC.64 R2, c[0x0][0x3a0] ;  /* 0x0000e800ff027b82 */ /* 0x001e220000000a00 */
[----:B------:R-:W1:Y:S01]  /*0360*/  LDCU UR8, c[0x0][0x398] ;  /* 0x00007300ff0877ac */ /* 0x000e620008000800 */
[----:B------:R-:W-:Y:S01]  /*0370*/  HFMA2 R22, -RZ, RZ, 0, 0 ;  /* 0x00000000ff167431 */ /* 0x000fe200000001ff */
[----:B------:R-:W2:Y:S01]  /*0380*/  LDCU UR9, c[0x0][0x39c] ;  /* 0x00007380ff0977ac */ /* 0x000ea20008000800 */
[C---:B0-----:R-:W-:Y:S02]  /*0390*/  IMAD R21, R3.reuse, UR4, R0 ;  /* 0x0000000403157c24 */ /* 0x041fe4000f8e0200 */
[----:B------:R-:W-:-:S03]  /*03a0*/  IMAD R23, R3, UR4, R10 ;  /* 0x0000000403177c24 */ /* 0x000fc6000f8e020a */
[-C--:B------:R-:W-:Y:S02]  /*03b0*/  ISETP.GE.AND P0, PT, R21, R2.reuse, PT ;  /* 0x000000021500720c */ /* 0x080fe40003f06270 */
[----:B------:R-:W-:Y:S02]  /*03c0*/  ISETP.GE.AND P1, PT, R23, R2, PT ;  /* 0x000000021700720c */ /* 0x000fe40003f26270 */
[----:B-1----:R-:W-:Y:S02]  /*03d0*/  ISETP.GE.OR P0, PT, R9, UR8, P0 ;  /* 0x0000000809007c0c */ /* 0x002fe40008706670 */
[----:B--2---:R-:W-:-:S11]  /*03e0*/  ISETP.GE.OR P1, PT, R8, UR9, P1 ;  /* 0x0000000908007c0c */ /* 0x004fd60008f26670 */
[----:B------:R-:W0:Y:S01]  /*03f0*/  @!P0 LDC.64 R6, c[0x0][0x380] ;  /* 0x0000e000ff068b82 */ /* 0x000e220000000a00 */
[----:B------:R-:W-:Y:S02]  /*0400*/  @!P0 IMAD R21, R9, R2, R21 ;  /* 0x0000000209158224 */ /* 0x000fe400078e0215 */
[----:B------:R-:W-:Y:S02]  /*0410*/  @!P1 IMAD R23, R23, UR9, R8 ;  /* 0x0000000917179c24 */ /* 0x000fe4000f8e0208 */
[----:B------:R-:W-:-:S03]  /*0420*/  IMAD.MOV.U32 R2, RZ, RZ, RZ ;  /* 0x000000ffff027224 */ /* 0x000fc600078e00ff */
[----:B------:R-:W1:Y:S01]  /*0430*/  @!P1 LDC.64 R4, c[0x0][0x388] ;  /* 0x0000e200ff049b82 */ /* 0x000e620000000a00 */
[----:B0-----:R-:W-:-:S05]  /*0440*/  @!P0 IMAD.WIDE R6, R21, 0x4, R6 ;  /* 0x0000000415068825 */ /* 0x001fca00078e0206 */
[----:B------:R-:W2:Y:S01]  /*0450*/  @!P0 LDG.E R2, desc[UR6][R6.64] ;  /* 0x0000000606028981 */ /* 0x000ea2000c1e1900 */
[----:B-1----:R-:W-:-:S05]  /*0460*/  @!P1 IMAD.WIDE R4, R23, 0x4, R4 ;  /* 0x0000000417049825 */ /* 0x002fca00078e0204 */
[----:B------:R-:W3:Y:S01]  /*0470*/  @!P1 LDG.E R22, desc[UR6][R4.64] ;  /* 0x0000000604169981 */ /* 0x000ee2000c1e1900 */
[----:B------:R-:W-:Y:S01]  /*0480*/  IMAD.IADD R20, R13, 0x1, R0 ;  /* 0x000000010d147824 */ /* 0x000fe200078e0200 */
[----:B------:R-:W-:Y:S01]  /*0490*/  ISETP.GE.AND P1, PT, R3, 0x1, PT ;  /* 0x000000010300780c */ /* 0x000fe20003f26270 */
[----:B------:R-:W-:-:S03]  /*04a0*/  UIADD3 UR4, UPT, UPT, UR4, 0x1, URZ ;  /* 0x0000000104047890 */ /* 0x000fc6000fffe0ff */
[C---:B------:R-:W-:Y:S02]  /*04b0*/  LEA R21, R20.reuse, UR5, 0x2 ;  /* 0x0000000514157c11 */ /* 0x040fe4000f8e10ff */
[----:B------:R-:W-:Y:S02]  /*04c0*/  LEA R23, R20, R17, 0x2 ;  /* 0x0000001114177211 */ /* 0x000fe400078e10ff */
[----:B------:R-:W-:Y:S01]  /*04d0*/  ISETP.NE.AND P0, PT, R11, UR4, PT ;  /* 0x000000040b007c0c */ /* 0x000fe2000bf05270 */
[----:B--2---:R0:W-:Y:S04]  /*04e0*/  STS [R21], R2 ;  /* 0x0000000215007388 */ /* 0x0041e80000000800 */
[----:B---3--:R0:W-:Y:S01]  /*04f0*/  STS [R23], R22 ;  /* 0x0000001617007388 */ /* 0x0081e20000000800 */
[----:B------:R-:W-:Y:S06]  /*0500*/  BAR.SYNC.DEFER_BLOCKING 0x0 ;  /* 0x0000000000007b1d */ /* 0x000fec0000010000 */
[----:B------:R-:W-:Y:S05]  /*0510*/  @!P1 BRA `(.L_x_6) ;  /* 0x0000000400789947 */ /* 0x000fea0003800000 */
[----:B------:R-:W-:Y:S01]  /*0520*/  ISETP.GE.U32.AND P1, PT, R3, 0x8, PT ;  /* 0x000000080300780c */ /* 0x000fe20003f26070 */
[----:B0-----:R-:W-:-:S12]  /*0530*/  IMAD.MOV.U32 R2, RZ, RZ, RZ ;  /* 0x000000ffff027224 */ /* 0x001fd800078e00ff */
[----:B------:R-:W-:Y:S05]  /*0540*/  @!P1 BRA `(.L_x_7) ;  /* 0x0000000000a49947 */ /* 0x000fea0003800000 */
[----:B------:R-:W-:Y:S01]  /*0550*/  LEA R5, R13, UR5, 0x2 ;  /* 0x000000050d057c11 */ /* 0x000fe2000f8e10ff */
[----:B------:R-:W-:Y:S01]  /*0560*/  IMAD.MOV.U32 R4, RZ, RZ, R16 ;  /* 0x000000ffff047224 */ /* 0x000fe200078e0010 */
[----:B------:R-:W-:Y:S02]  /*0570*/  MOV R2, R18 ;  /* 0x0000001200027202 */ /* 0x000fe40000000f00 */
[----:B------:R-:W-:-:S07]  /*0580*/  IADD3 R5, PT, PT, R5, 0x10, RZ ;  /* 0x0000001005057810 */ /* 0x000fce0007ffe0ff */
.L_x_8:
[----:B------:R-:W-:Y:S01]  /*0590*/  IMAD R26, R3, 0x4, R2 ;  /* 0x00000004031a7824 */ /* 0x000fe200078e0202 */
[----:B------:R-:W-:Y:S01]  /*05a0*/  LDS R23, [R5+-0x10] ;  /* 0xfffff00005177984 */ /* 0x000fe20000000800 */
[----:B------:R-:W-:-:S03]  /*05b0*/  IADD3 R4, PT, PT, R4, 0x8, RZ ;  /* 0x0000000804047810 */ /* 0x000fc60007ffe0ff */
[----:B------:R0:W1:Y:S01]  /*05c0*/  LDS R24, [R2] ;  /* 0x0000000002187984 */ /* 0x0000620000000800 */
[C---:B------:R-:W-:Y:S02]  /*05d0*/  LEA R28, R3.reuse, R26, 0x2 ;  /* 0x0000001a031c7211 */ /* 0x040fe400078e10ff */
[----:B------:R-:W-:Y:S01]  /*05e0*/  ISETP.NE.AND P1, PT, R4, RZ, PT ;  /* 0x000000ff0400720c */ /* 0x000fe20003f25270 */
[----:B------:R-:W-:Y:S02]  /*05f0*/  LDS R22, [R5+-0xc] ;  /* 0xfffff40005167984 */ /* 0x000fe40000000800 */
[C---:B------:R-:W-:Y:S02]  /*0600*/  IMAD R27, R3.reuse, 0x4, R28 ;  /* 0x00000004031b7824 */ /* 0x040fe400078e021c */
[----:B------:R-:W2:Y:S01]  /*0610*/  LDS R26, [R26] ;  /* 0x000000001a1a7984 */ /* 0x000ea20000000800 */
[----:B0-----:R-:W-:-:S03]  /*0620*/  IMAD R2, R3, 0x20, R2 ;  /* 0x0000002003027824 */ /* 0x001fc600078e0202 */
[----:B------:R-:W-:Y:S04]  /*0630*/  LDS R20, [R5+-0x8] ;  /* 0xfffff80005147984 */ /* 0x000fe80000000800 */
[----:B------:R-:W0:Y:S04]  /*0640*/  LDS R21, [R28] ;  /* 0x000000001c157984 */ /* 0x000e280000000800 */
[----:B------:R-:W-:Y:S04]  /*0650*/  LDS R6, [R5+-0x4] ;  /* 0xfffffc0005067984 */ /* 0x000fe80000000800 */
[----:B------:R3:W4:Y:S01]  /*0660*/  LDS R7, [R27] ;  /* 0x000000001b077984 */ /* 0x0007220000000800 */
[----:B-1----:R-:W-:Y:S01]  /*0670*/  FFMA R23, R23, R24, R14 ;  /* 0x0000001817177223 */ /* 0x002fe2000000000e */
[----:B------:R-:W-:-:S02]  /*0680*/  LEA R24, R3, R27, 0x2 ;  /* 0x0000001b03187211 */ /* 0x000fc400078e10ff */
[----:B------:R-:W-:Y:S01]  /*0690*/  LDS R14, [R5] ;  /* 0x00000000050e7984 */ /* 0x000fe20000000800 */
[----:B--2---:R-:W-:Y:S02]  /*06a0*/  FFMA R25, R22, R26, R23 ;  /* 0x0000001a16197223 */ /* 0x004fe40000000017 */
[C---:B------:R-:W-:Y:S01]  /*06b0*/  IMAD R22, R3.reuse, 0x4, R24 ;  /* 0x0000000403167824 */ /* 0x040fe200078e0218 */
[----:B------:R-:W1:Y:S04]  /*06c0*/  LDS R23, [R24] ;  /* 0x0000000018177984 */ /* 0x000e680000000800 */
[C---:B------:R-:W-:Y:S01]  /*06d0*/  LEA R26, R3.reuse, R22, 0x2 ;  /* 0x00000016031a7211 */ /* 0x040fe200078e10ff */
[----:B0-----:R-:W-:Y:S02]  /*06e0*/  FFMA R25, R20, R21, R25 ;  /* 0x0000001514197223 */ /* 0x001fe40000000019 */
[----:B------:R-:W-:Y:S02]  /*06f0*/  LDS R20, [R5+0x4] ;  /* 0x0000040005147984 */ /* 0x000fe40000000800 */
[----:B---3--:R-:W-:-:S02]  /*0700*/  IMAD R27, R3, 0x4, R26 ;  /* 0x00000004031b7824 */ /* 0x008fc400078e021a */
[----:B------:R-:W0:Y:S01]  /*0710*/  LDS R21, [R22] ;  /* 0x0000000016157984 */ /* 0x000e220000000800 */
[----:B----4-:R-:W-:-:S03]  /*0720*/  FFMA R7, R6, R7, R25 ;  /* 0x0000000706077223 */ /* 0x010fc60000000019 */
[----:B------:R-:W-:Y:S04]  /*0730*/  LDS R6, [R5+0x8] ;  /* 0x0000080005067984 */ /* 0x000fe80000000800 */
[----:B------:R-:W2:Y:S04]  /*0740*/  LDS R26, [R26] ;  /* 0x000000001a1a7984 */ /* 0x000ea80000000800 */
[----:B------:R-:W-:Y:S04]  /*0750*/  LDS R27, [R27] ;  /* 0x000000001b1b7984 */ /* 0x000fe80000000800 */
[----:B------:R3:W4:Y:S02]  /*0760*/  LDS R25, [R5+0xc] ;  /* 0x00000c0005197984 */ /* 0x0007240000000800 */
[----:B---3--:R-:W-:Y:S01]  /*0770*/  IADD3 R5, PT, PT, R5, 0x20, RZ ;  /* 0x0000002005057810 */ /* 0x008fe20007ffe0ff */
[----:B-1----:R-:W-:-:S04]  /*0780*/  FFMA R7, R14, R23, R7 ;  /* 0x000000170e077223 */ /* 0x002fc80000000007 */
[----:B0-----:R-:W-:-:S04]  /*0790*/  FFMA R7, R20, R21, R7 ;  /* 0x0000001514077223 */ /* 0x001fc80000000007 */
[----:B--2---:R-:W-:-:S04]  /*07a0*/  FFMA R6, R6, R26, R7 ;  /* 0x0000001a06067223 */ /* 0x004fc80000000007 */
[----:B----4-:R-:W-:Y:S01]  /*07b0*/  FFMA R14, R25, R27, R6 ;  /* 0x0000001b190e7223 */ /* 0x010fe20000000006 */
[----:B------:R-:W-:Y:S06]  /*07c0*/  @P1 BRA `(.L_x_8) ;  /* 0xfffffffc00701947 */ /* 0x000fec000383ffff */
[----:B------:R-:W-:-:S07]  /*07d0*/  IMAD.MOV.U32 R2, RZ, RZ, R12 ;  /* 0x000000ffff027224 */ /* 0x000fce00078e000c */
.L_x_7:
[----:B------:R-:W-:-:S13]  /*07e0*/  ISETP.NE.AND P1, PT, R19, RZ, PT ;  /* 0x000000ff1300720c */ /* 0x000fda0003f25270 */
[----:B------:R-:W-:Y:S05]  /*07f0*/  @!P1 BRA `(.L_x_6) ;  /* 0x0000000000c09947 */ /* 0x000fea0003800000 */
[----:B------:R-:W-:Y:S02]  /*0800*/  IADD3 R4, PT, PT, R19, -0x1, RZ ;  /* 0xffffffff13047810 */ /* 0x000fe40007ffe0ff */
[----:B------:R-:W-:Y:S02]  /*0810*/  ISETP.NE.AND P2, PT, R15, RZ, PT ;  /* 0x000000ff0f00720c */ /* 0x000fe40003f45270 */
[----:B------:R-:W-:-:S13]  /*0820*/  ISETP.GE.U32.AND P1, PT, R4, 0x3, PT ;  /* 0x000000030400780c */ /* 0x000fda0003f26070 */
[----:B------:R-:W-:Y:S05]  /*0830*/  @!P1 BRA `(.L_x_9) ;  /* 0x0000000000509947 */ /* 0x000fea0003800000 */
[C---:B------:R-:W-:Y:S02]  /*0840*/  IMAD R6, R2.reuse, R3, R0 ;  /* 0x0000000302067224 */ /* 0x040fe400078e0200 */
[----:B------:R-:W-:Y:S01]  /*0850*/  IMAD.IADD R4, R13, 0x1, R2 ;  /* 0x000000010d047824 */ /* 0x000fe200078e0202 */
[----:B------:R-:W-:Y:S02]  /*0860*/  IADD3 R2, PT, PT, R2, 0x4, RZ ;  /* 0x0000000402027810 */ /* 0x000fe40007ffe0ff */
[----:B------:R-:W-:Y:S02]  /*0870*/  LEA R6, R6, R17, 0x2 ;  /* 0x0000001106067211 */ /* 0x000fe400078e10ff */
[----:B------:R-:W-:-:S03]  /*0880*/  LEA R4, R4, UR5, 0x2 ;  /* 0x0000000504047c11 */ /* 0x000fc6000f8e10ff */
[C---:B------:R-:W-:Y:S01]  /*0890*/  IMAD R22, R3.reuse, 0x4, R6 ;  /* 0x0000000403167824 */ /* 0x040fe200078e0206 */
[----:B------:R-:W-:Y:S04]  /*08a0*/  LDS R7, [R6] ;  /* 0x0000000006077984 */ /* 0x000fe80000000800 */
[----:B------:R-:W0:Y:S01]  /*08b0*/  LDS R5, [R4] ;  /* 0x0000000004057984 */ /* 0x000e220000000800 */
[----:B------:R-:W-:-:S03]  /*08c0*/  LEA R26, R3, R22, 0x2 ;  /* 0x00000016031a7211 */ /* 0x000fc600078e10ff */
[----:B------:R-:W-:Y:S02]  /*08d0*/  LDS R20, [R4+0x4] ;  /* 0x0000040004147984 */ /* 0x000fe40000000800 */
[----:B------:R-:W-:Y:S02]  /*08e0*/  IMAD R21, R3, 0x4, R26 ;  /* 0x0000000403157824 */ /* 0x000fe400078e021a */
[----:B------:R-:W1:Y:S04]  /*08f0*/  LDS R22, [R22] ;  /* 0x0000000016167984 */ /* 0x000e680000000800 */
[----:B------:R-:W-:Y:S04]  /*0900*/  LDS R24, [R4+0x8] ;  /* 0x0000080004187984 */ /* 0x000fe80000000800 */
[----:B------:R-:W2:Y:S04]  /*0910*/  LDS R26, [R26] ;  /* 0x000000001a1a7984 */ /* 0x000ea80000000800 */
[----:B------:R-:W-:Y:S04]  /*0920*/  LDS R28, [R4+0xc] ;  /* 0x00000c00041c7984 */ /* 0x000fe80000000800 */
[----:B------:R-:W3:Y:S01]  /*0930*/  LDS R21, [R21] ;  /* 0x0000000015157984 */ /* 0x000ee20000000800 */
[----:B0-----:R-:W-:-:S04]  /*0940*/  FFMA R5, R5, R7, R14 ;  /* 0x0000000705057223 */ /* 0x001fc8000000000e */
[----:B-1----:R-:W-:-:S04]  /*0950*/  FFMA R5, R20, R22, R5 ;  /* 0x0000001614057223 */ /* 0x002fc80000000005 */
[----:B--2---:R-:W-:-:S04]  /*0960*/  FFMA R5, R24, R26, R5 ;  /* 0x0000001a18057223 */ /* 0x004fc80000000005 */
[----:B---3--:R-:W-:-:S07]  /*0970*/  FFMA R14, R28, R21, R5 ;  /* 0x000000151c0e7223 */ /* 0x008fce0000000005 */
.L_x_9:
[----:B------:R-:W-:Y:S05]  /*0980*/  @!P2 BRA `(.L_x_6) ;  /* 0x00000000005ca947 */ /* 0x000fea0003800000 */
[----:B------:R-:W-:Y:S02]  /*0990*/  ISETP.NE.AND P1, PT, R15, 0x1, PT ;  /* 0x000000010f00780c */ /* 0x000fe40003f25270 */
[----:B------:R-:W-:-:S11]  /*09a0*/  LOP3.LUT P2, RZ, R3, 0x1, RZ, 0xc0, !PT ;  /* 0x0000000103ff7812 */ /* 0x000fd6000784c0ff */
[----:B------:R-:W-:Y:S05]  /*09b0*/  @!P1 BRA `(.L_x_10) ;  /* 0x0000000000309947 */ /* 0x000fea0003800000 */
[C---:B------:R-:W-:Y:S02]  /*09c0*/  IMAD R6, R2.reuse, R3, R0 ;  /* 0x0000000302067224 */ /* 0x040fe400078e0200 */
[----:B------:R-:W-:Y:S01]  /*09d0*/  IMAD.IADD R4, R13, 0x1, R2 ;  /* 0x000000010d047824 */ /* 0x000fe200078e0202 */
[----:B------:R-:W-:Y:S02]  /*09e0*/  IADD3 R2, PT, PT, R2, 0x2, RZ ;  /* 0x0000000202027810 */ /* 0x000fe40007ffe0ff */
[----:B------:R-:W-:Y:S02]  /*09f0*/  LEA R6, R6, R17, 0x2 ;  /* 0x0000001106067211 */ /* 0x000fe400078e10ff */
[----:B------:R-:W-:-:S03]  /*0a00*/  LEA R4, R4, UR5, 0x2 ;  /* 0x0000000504047c11 */ /* 0x000fc6000f8e10ff */
[----:B------:R-:W-:Y:S01]  /*0a10*/  IMAD R21, R3, 0x4, R6 ;  /* 0x0000000403157824 */ /* 0x000fe200078e0206 */
[----:B------:R-:W-:Y:S04]  /*0a20*/  LDS R7, [R6] ;  /* 0x0000000006077984 */ /* 0x000fe80000000800 */
[----:B------:R-:W0:Y:S04]  /*0a30*/  LDS R5, [R4] ;  /* 0x0000000004057984 */ /* 0x000e280000000800 */
[----:B------:R-:W-:Y:S04]  /*0a40*/  LDS R20, [R4+0x4] ;  /* 0x0000040004147984 */ /* 0x000fe80000000800 */
[----:B------:R-:W1:Y:S01]  /*0a50*/  LDS R21, [R21] ;  /* 0x0000000015157984 */ /* 0x000e620000000800 */
[----:B0-----:R-:W-:-:S04]  /*0a60*/  FFMA R5, R5, R7, R14 ;  /* 0x0000000705057223 */ /* 0x001fc8000000000e */
[----:B-1----:R-:W-:-:S07]  /*0a70*/  FFMA R14, R20, R21, R5 ;  /* 0x00000015140e7223 */ /* 0x002fce0000000005 */
.L_x_10:
[----:B------:R-:W-:Y:S05]  /*0a80*/  @!P2 BRA `(.L_x_6) ;  /* 0x00000000001ca947 */ /* 0x000fea0003800000 */
[----:B------:R-:W-:Y:S02]  /*0a90*/  IMAD R4, R2, R3, R0 ;  /* 0x0000000302047224 */ /* 0x000fe400078e0200 */
[----:B------:R-:W-:-:S03]  /*0aa0*/  IMAD.IADD R2, R13, 0x1, R2 ;  /* 0x000000010d027824 */ /* 0x000fc600078e0202 */
[----:B------:R-:W-:Y:S02]  /*0ab0*/  LEA R4, R4, R17, 0x2 ;  /* 0x0000001104047211 */ /* 0x000fe400078e10ff */
[----:B------:R-:W-:-:S04]  /*0ac0*/  LEA R2, R2, UR5, 0x2 ;  /* 0x0000000502027c11 */ /* 0x000fc8000f8e10ff */
[----:B------:R-:W-:Y:S04]  /*0ad0*/  LDS R4, [R4] ;  /* 0x0000000004047984 */ /* 0x000fe80000000800 */
[----:B------:R-:W0:Y:S02]  /*0ae0*/  LDS R3, [R2] ;  /* 0x0000000002037984 */ /* 0x000e240000000800 */
[----:B0-----:R-:W-:-:S07]  /*0af0*/  FFMA R14, R3, R4, R14 ;  /* 0x00000004030e7223 */ /* 0x001fce000000000e */
.L_x_6:
[----:B------:R-:W-:Y:S06]  /*0b00*/  BAR.SYNC.DEFER_BLOCKING 0x0 ;  /* 0x0000000000007b1d */ /* 0x000fec0000010000 */
[----:B------:R-:W-:Y:S05]  /*0b10*/  @P0 BRA `(.L_x_11) ;  /* 0xfffffff8000c0947 */ /* 0x000fea000383ffff */
.L_x_5:
[----:B------:R-:W1:Y:S02]  /*0b20*/  LDCU.64 UR4, c[0x0][0x398] ;  /* 0x00007300ff0477ac */ /* 0x000e640008000a00 */
[----:B-1----:R-:W-:-:S04]  /*0b30*/  ISETP.GE.AND P0, PT, R8, UR5, PT ;  /* 0x0000000508007c0c */ /* 0x002fc8000bf06270 */
[----:B------:R-:W-:-:S13]  /*0b40*/  ISETP.GE.OR P0, PT, R9, UR4, P0 ;  /* 0x0000000409007c0c */ /* 0x000fda0008706670 */
[----:B------:R-:W-:Y:S05]  /*0b50*/  @P0 EXIT ;  /* 0x000000000000094d */ /* 0x000fea0003800000 */
[----:B------:R-:W1:Y:S02]  /*0b60*/  LDCU.U8 UR4, c[0x0][0x3a8] ;  /* 0x00007500ff0477ac */ /* 0x000e640008000000 */
[----:B-1----:R-:W-:-:S04]  /*0b70*/  UPRMT UR4, UR4, 0x8880, URZ ;  /* 0x0000888004047896 */ /* 0x002fc800080000ff */
[----:B------:R-:W-:-:S09]  /*0b80*/  UISETP.NE.AND UP0, UPT, UR4, URZ, UPT ;  /* 0x000000ff0400728c */ /* 0x000fd2000bf05270 */
[----:B------:R-:W-:Y:S05]  /*0b90*/  BRA.U !UP0, `(.L_x_12) ;  /* 0x0000000108787547 */ /* 0x000fea000b800000 */
[----:B------:R-:W-:Y:S02]  /*0ba0*/  HFMA2 R5, -RZ, RZ, 3.7421875, 0 ;  /* 0x437c0000ff057431 */ /* 0x000fe400000001ff */
[----:B------:R-:W-:Y:S01]  /*0bb0*/  IMAD.MOV.U32 R3, RZ, RZ, 0x3bbb989d ;  /* 0x3bbb989dff037424 */ /* 0x000fe200078e00ff */
[----:B------:R-:W-:Y:S03]  /*0bc0*/  BSSY.RECONVERGENT B0, `(.L_x_13) ;  /* 0x0000015000007945 */ /* 0x000fe60003800200 */
[----:B------:R-:W-:-:S04]  /*0bd0*/  FFMA.SAT R0, R14, -R3, 0.5 ;  /* 0x3f0000000e007423 */ /* 0x000fc80000002803 */
[----:B------:R-:W-:-:S04]  /*0be0*/  FFMA.RM R0, R0, R5, 12582913 ;  /* 0x4b40000100007423 */ /* 0x000fc80000004005 */
[C---:B------:R-:W-:Y:S01]  /*0bf0*/  FADD R3, R0.reuse, -12583039 ;  /* 0xcb40007f00037421 */ /* 0x040fe20000000000 */
[----:B------:R-:W-:-:S03]  /*0c00*/  IMAD.SHL.U32 R0, R0, 0x800000, RZ ;  /* 0x0080000000007824 */ /* 0x000fc600078e00ff */
[----:B------:R-:W-:-:S04]  /*0c10*/  FFMA R3, R14, -1.4426950216293334961, -R3 ;  /* 0xbfb8aa3b0e037823 */ /* 0x000fc80000000803 */
[----:B------:R-:W-:-:S06]  /*0c20*/  FFMA R3, R14, -1.925963033500011079e-08, R3 ;  /* 0xb2a570600e037823 */ /* 0x000fcc0000000003 */
[----:B------:R-:W0:Y:S02]  /*0c30*/  MUFU.EX2 R3, R3 ;  /* 0x0000000300037308 */ /* 0x000e240000000800 */
[----:B0-----:R-:W-:-:S05]  /*0c40*/  FFMA R2, R0, R3, 1 ;  /* 0x3f80000000027423 */ /* 0x001fca0000000003 */
[----:B------:R-:W-:-:S04]  /*0c50*/  IADD3 R0, PT, PT, R2, 0x1800000, RZ ;  /* 0x0180000002007810 */ /* 0x000fc80007ffe0ff */
[----:B------:R-:W-:-:S04]  /*0c60*/  LOP3.LUT R0, R0, 0x7f800000, RZ, 0xc0, !PT ;  /* 0x7f80000000007812 */ /* 0x000fc800078ec0ff */
[----:B------:R-:W-:-:S13]  /*0c70*/  ISETP.GT.U32.AND P0, PT, R0, 0x1ffffff, PT ;  /* 0x01ffffff0000780c */ /* 0x000fda0003f04070 */
[----:B------:R-:W-:Y:S05]  /*0c80*/  @P0 BRA `(.L_x_14) ;  /* 0x0000000000100947 */ /* 0x000fea0003800000 */
[----:B------:R-:W-:-:S07]  /*0c90*/  MOV R4, 0xcb0 ;  /* 0x00000cb000047802 */ /* 0x000fce0000000f00 */
[----:B------:R-:W-:Y:S05]  /*0ca0*/  CALL.REL.NOINC `($__internal_0_$__cuda_sm20_rcp_rn_f32_slowpath) ;  /* 0x0000000000487944 */ /* 0x000fea0003c00000 */
[----:B------:R-:W-:Y:S01]  /*0cb0*/  IMAD.MOV.U32 R5, RZ, RZ, R3 ;  /* 0x000000ffff057224 */ /* 0x000fe200078e0003 */
[----:B------:R-:W-:Y:S06]  /*0cc0*/  BRA `(.L_x_15) ;  /* 0x0000000000107947 */ /* 0x000fec0003800000 */
.L_x_14:
[----:B------:R-:W0:Y:S02]  /*0cd0*/  MUFU.RCP R5, R2 ;  /* 0x0000000200057308 */ /* 0x000e240000001000 */
[----:B0-----:R-:W-:-:S04]  /*0ce0*/  FFMA R0, R2, R5, -1 ;  /* 0xbf80000002007423 */ /* 0x001fc80000000005 */
[----:B------:R-:W-:-:S04]  /*0cf0*/  FADD.FTZ R0, -R0, -RZ ;  /* 0x800000ff00007221 */ /* 0x000fc80000010100 */
[----:B------:R-:W-:-:S07]  /*0d00*/  FFMA R5, R5, R0, R5 ;  /* 0x0000000005057223 */ /* 0x000fce0000000005 */
.L_x_15:
[----:B------:R-:W-:Y:S05]  /*0d10*/  BSYNC.RECONVERGENT B0 ;  /* 0x0000000000007941 */ /* 0x000fea0003800200 */
.L_x_13:
[----:B------:R-:W0:Y:S01]  /*0d20*/  LDC.64 R2, c[0x0][0x390] ;  /* 0x0000e400ff027b82 */ /* 0x000e220000000a00 */
[----:B------:R-:W1:Y:S02]  /*0d30*/  LDCU UR4, c[0x0][0x39c] ;  /* 0x00007380ff0477ac */ /* 0x000e640008000800 */
[----:B-1----:R-:W-:-:S04]  /*0d40*/  IMAD R9, R9, UR4, R8 ;  /* 0x0000000409097c24 */ /* 0x002fc8000f8e0208 */
[----:B0-----:R-:W-:-:S05]  /*0d50*/  IMAD.WIDE R2, R9, 0x4, R2 ;  /* 0x0000000409027825 */ /* 0x001fca00078e0202 */
[----:B------:R-:W-:Y:S01]  /*0d60*/  STG.E desc[UR6][R2.64], R5 ;  /* 0x0000000502007986 */ /* 0x000fe2000c101906 */
[----:B------:R-:W-:Y:S05]  /*0d70*/  EXIT ;  /* 0x000000000000794d */ /* 0x000fea0003800000 */
.L_x_12:
[----:B0-----:R-:W0:Y:S01]  /*0d80*/  LDC.64 R2, c[0x0][0x390] ;  /* 0x0000e400ff027b82 */ /* 0x001e220000000a00 */
[----:B------:R-:W-:-:S04]  /*0d90*/  IMAD R9, R9, UR5, R8 ;  /* 0x0000000509097c24 */ /* 0x000fc8000f8e0208 */
[----:B0-----:R-:W-:-:S05]  /*0da0*/  IMAD.WIDE R2, R9, 0x4, R2 ;  /* 0x0000000409027825 */ /* 0x001fca00078e0202 */
[----:B------:R-:W-:Y:S01]  /*0db0*/  STG.E desc[UR6][R2.64], R14 ;  /* 0x0000000e02007986 */ /* 0x000fe2000c101906 */
[----:B------:R-:W-:Y:S05]  /*0dc0*/  EXIT ;  /* 0x000000000000794d */ /* 0x000fea0003800000 */
        .weak           $__internal_0_$__cuda_sm20_rcp_rn_f32_slowpath
        .type           $__internal_0_$__cuda_sm20_rcp_rn_f32_slowpath,@function
        .size           $__internal_0_$__cuda_sm20_rcp_rn_f32_slowpath,(.L_x_21 - $__internal_0_$__cuda_sm20_rcp_rn_f32_slowpath)
$__internal_0_$__cuda_sm20_rcp_rn_f32_slowpath:
[----:B------:R-:W-:Y:S01]  /*0dd0*/  SHF.L.U32 R0, R2, 0x1, RZ ;  /* 0x0000000102007819 */ /* 0x000fe200000006ff */
[----:B------:R-:W-:Y:S03]  /*0de0*/  BSSY.RECONVERGENT B1, `(.L_x_16) ;  /* 0x0000031000017945 */ /* 0x000fe60003800200 */
[----:B------:R-:W-:Y:S01]  /*0df0*/  SHF.R.U32.HI R7, RZ, 0x18, R0 ;  /* 0x00000018ff077819 */ /* 0x000fe20000011600 */
[----:B------:R-:W-:-:S03]  /*0e00*/  IMAD.MOV.U32 R0, RZ, RZ, R2 ;  /* 0x000000ffff007224 */ /* 0x000fc600078e0002 */
[----:B------:R-:W-:-:S13]  /*0e10*/  ISETP.NE.U32.AND P0, PT, R7, RZ, PT ;  /* 0x000000ff0700720c */ /* 0x000fda0003f05070 */
[----:B------:R-:W-:Y:S05]  /*0e20*/  @P0 BRA `(.L_x_17) ;  /* 0x0000000000280947 */ /* 0x000fea0003800000 */
[----:B------:R-:W-:-:S04]  /*0e30*/  SHF.L.U32 R2, R0, 0x1, RZ ;  /* 0x0000000100027819 */ /* 0x000fc800000006ff */
[----:B------:R-:W-:-:S13]  /*0e40*/  ISETP.NE.AND P0, PT, R2, RZ, PT ;  /* 0x000000ff0200720c */ /* 0x000fda0003f05270 */
[----:B------:R-:W-:Y:S01]  /*0e50*/  @P0 FFMA R5, R0, 1.84467440737095516160e+19, RZ ;  /* 0x5f80000000050823 */ /* 0x000fe200000000ff */
[----:B------:R-:W-:Y:S08]  /*0e60*/  @!P0 MUFU.RCP R3, R0 ;  /* 0x0000000000038308 */ /* 0x000ff00000001000 */
[----:B------:R-:W0:Y:S02]  /*0e70*/  @P0 MUFU.RCP R2, R5 ;  /* 0x0000000500020308 */ /* 0x000e240000001000 */
[----:B0-----:R-:W-:-:S04]  /*0e80*/  @P0 FFMA R6, R5, R2, -1 ;  /* 0xbf80000005060423 */ /* 0x001fc80000000002 */
[----:B------:R-:W-:-:S04]  /*0e90*/  @P0 FADD.FTZ R7, -R6, -RZ ;  /* 0x800000ff06070221 */ /* 0x000fc80000010100 */
[----:B------:R-:W-:-:S04]  /*0ea0*/  @P0 FFMA R2, R2, R7, R2 ;  /* 0x0000000702020223 */ /* 0x000fc80000000002 */
[----:B------:R-:W-:Y:S01]  /*0eb0*/  @P0 FFMA R3, R2, 1.84467440737095516160e+19, RZ ;  /* 0x5f80000002030823 */ /* 0x000fe200000000ff */
[----:B------:R-:W-:Y:S06]  /*0ec0*/  BRA `(.L_x_18) ;  /* 0x0000000000887947 */ /* 0x000fec0003800000 */
.L_x_17:
[----:B------:R-:W-:-:S05]  /*0ed0*/  VIADD R11, R7, 0xffffff03 ;  /* 0xffffff03070b7836 */ /* 0x000fca0000000000 */
[----:B------:R-:W-:-:S13]  /*0ee0*/  ISETP.GT.U32.AND P0, PT, R11, 0x1, PT ;  /* 0x000000010b00780c */ /* 0x000fda0003f04070 */
[----:B------:R-:W-:Y:S05]  /*0ef0*/  @P0 BRA `(.L_x_19) ;  /* 0x0000000000780947 */ /* 0x000fea0003800000 */
[----:B------:R-:W-:Y:S02]  /*0f00*/  LOP3.LUT R2, R0, 0x7fffff, RZ, 0xc0, !PT ;  /* 0x007fffff00027812 */ /* 0x000fe400078ec0ff */
[----:B------:R-:W-:Y:S02]  /*0f10*/  MOV R10, 0x3 ;  /* 0x00000003000a7802 */ /* 0x000fe40000000f00 */
[----:B------:R-:W-:Y:S02]  /*0f20*/  LOP3.LUT R2, R2, 0x3f800000, RZ, 0xfc, !PT ;  /* 0x3f80000002027812 */ /* 0x000fe400078efcff */
[----:B------:R-:W-:Y:S02]  /*0f30*/  SHF.L.U32 R10, R10, R11, RZ ;  /* 0x0000000b0a0a7219 */ /* 0x000fe400000006ff */
[----:B------:R-:W0:Y:S02]  /*0f40*/  MUFU.RCP R3, R2 ;  /* 0x0000000200037308 */ /* 0x000e240000001000 */
[----:B0-----:R-:W-:-:S04]  /*0f50*/  FFMA R5, R2, R3, -1 ;  /* 0xbf80000002057423 */ /* 0x001fc80000000003 */
[----:B------:R-:W-:-:S04]  /*0f60*/  FADD.FTZ R6, -R5, -RZ ;  /* 0x800000ff05067221 */ /* 0x000fc80000010100 */
[CCC-:B------:R-:W-:Y:S01]  /*0f70*/  FFMA.RM R5, R3.reuse, R6.reuse, R3.reuse ;  /* 0x0000000603057223 */ /* 0x1c0fe20000004003 */
[----:B------:R-:W-:-:S04]  /*0f80*/  FFMA.RP R6, R3, R6, R3 ;  /* 0x0000000603067223 */ /* 0x000fc80000008003 */
[C---:B------:R-:W-:Y:S02]  /*0f90*/  LOP3.LUT R3, R5.reuse, 0x7fffff, RZ, 0xc0, !PT ;  /* 0x007fffff05037812 */ /* 0x040fe400078ec0ff */
[----:B------:R-:W-:Y:S02]  /*0fa0*/  FSETP.NEU.FTZ.AND P0, PT, R5, R6, PT ;  /* 0x000000060500720b */ /* 0x000fe40003f1d000 */
[----:B------:R-:W-:Y:S02]  /*0fb0*/  LOP3.LUT R3, R3, 0x800000, RZ, 0xfc, !PT ;  /* 0x0080000003037812 */ /* 0x000fe400078efcff */
[----:B------:R-:W-:Y:S02]  /*0fc0*/  SEL R5, RZ, 0xffffffff, !P0 ;  /* 0xffffffffff057807 */ /* 0x000fe40004000000 */
[----:B------:R-:W-:-:S03]  /*0fd0*/  LOP3.LUT R10, R10, R3, RZ, 0xc0, !PT ;  /* 0x000000030a0a7212 */ /* 0x000fc600078ec0ff */
[----:B------:R-:W-:Y:S01]  /*0fe0*/  IMAD.MOV R2, RZ, RZ, -R5 ;  /* 0x000000ffff027224 */ /* 0x000fe200078e0a05 */
[----:B------:R-:W-:-:S04]  /*0ff0*/  SHF.R.U32.HI R10, RZ, R11, R10 ;  /* 0x0000000bff0a7219 */ /* 0x000fc8000001160a */
[----:B------:R-:W-:Y:S02]  /*1000*/  LOP3.LUT P1, RZ, R2, R11, R3, 0xf8, !PT ;  /* 0x0000000b02ff7212 */ /* 0x000fe4000782f803 */
[C---:B------:R-:W-:Y:S02]  /*1010*/  LOP3.LUT P0, RZ, R10.reuse, 0x1, RZ, 0xc0, !PT ;  /* 0x000000010aff7812 */ /* 0x040fe4000780c0ff */
[----:B------:R-:W-:-:S04]  /*1020*/  LOP3.LUT P2, RZ, R10, 0x2, RZ, 0xc0, !PT ;  /* 0x000000020aff7812 */ /* 0x000fc8000784c0ff */
[----:B------:R-:W-:Y:S02]  /*1030*/  PLOP3.LUT P0, PT, P0, P1, P2, 0xe0, 0x0 ;  /* 0x000000000000781c */ /* 0x000fe40000703c20 */
[----:B------:R-:W-:Y:S02]  /*1040*/  LOP3.LUT P1, RZ, R0, 0x7fffff, RZ, 0xc0, !PT ;  /* 0x007fffff00ff7812 */ /* 0x000fe4000782c0ff */
[----:B------:R-:W-:-:S04]  /*1050*/  SEL R2, RZ, 0x1, !P0 ;  /* 0x00000001ff027807 */ /* 0x000fc80004000000 */
[----:B------:R-:W-:-:S04]  /*1060*/  IADD3 R2, PT, PT, -R2, RZ, RZ ;  /* 0x000000ff02027210 */ /* 0x000fc80007ffe1ff */
[----:B------:R-:W-:Y:S01]  /*1070*/  ISETP.GE.AND P0, PT, R2, RZ, PT ;  /* 0x000000ff0200720c */ /* 0x000fe20003f06270 */
[----:B------:R-:W-:-:S05]  /*1080*/  VIADD R2, R7, 0xffffff04 ;  /* 0xffffff0407027836 */ /* 0x000fca0000000000 */
[----:B------:R-:W-:-:S07]  /*1090*/  SHF.R.U32.HI R3, RZ, R2, R3 ;  /* 0x00000002ff037219 */ /* 0x000fce0000011603 */
[----:B------:R-:W-:-:S05]  /*10a0*/  @!P0 IADD3 R3, PT, PT, R3, 0x1, RZ ;  /* 0x0000000103038810 */ /* 0x000fca0007ffe0ff */
[----:B------:R-:W-:-:S05]  /*10b0*/  @!P1 IMAD.SHL.U32 R3, R3, 0x2, RZ ;  /* 0x0000000203039824 */ /* 0x000fca00078e00ff */
[----:B------:R-:W-:Y:S01]  /*10c0*/  LOP3.LUT R3, R3, 0x80000000, R0, 0xf8, !PT ;  /* 0x8000000003037812 */ /* 0x000fe200078ef800 */
[----:B------:R-:W-:Y:S06]  /*10d0*/  BRA `(.L_x_18) ;  /* 0x0000000000047947 */ /* 0x000fec0003800000 */
.L_x_19:
[----:B------:R0:W1:Y:S02]  /*10e0*/  MUFU.RCP R3, R0 ;  /* 0x0000000000037308 */ /* 0x0000640000001000 */
.L_x_18:
[----:B------:R-:W-:Y:S05]  /*10f0*/  BSYNC.RECONVERGENT B1 ;  /* 0x0000000000017941 */ /* 0x000fea0003800200 */
.L_x_16:
[----:B------:R-:W-:-:S04]  /*1100*/  HFMA2 R5, -RZ, RZ, 0, 0 ;  /* 0x00000000ff057431 */ /* 0x000fc800000001ff */
[----:B01----:R-:W-:Y:S05]  /*1110*/  RET.REL.NODEC R4 `(_Z6matmulPfS_S_iiiib) ;  /* 0xffffffec04b87950 */ /* 0x003fea0003c3ffff */
.L_x_20:
        /* <DEDUP_REMOVED lines=14> */
.L_x_21:


//--------------------- .nv.shared._Z13parallel_scanPfS_S_iii --------------------------
	.section	.nv.shared._Z13parallel_scanPfS_S_iii,"aw",@nobits
	.sectionflags	@""
	.align	16
	.zero		1024


//--------------------- .nv.shared.reserved.0     --------------------------
	.section	.nv.shared.reserved.0,"aw",@nobits
	.weak		__nv_reservedSMEM_offset_0_alias
	.size		__nv_reservedSMEM_offset_0_alias, 0, 64
	.other		__nv_reservedSMEM_offset_0_alias,@"STO_CUDA_RESERVED_SHARED STV_DEFAULT"
__nv_reservedSMEM_offset_0_alias:
	.zero		0
	.zero		64


//--------------------- .nv.shared._Z6matmulPfS_S_iiiib --------------------------
	.section	.nv.shared._Z6matmulPfS_S_iiiib,"aw",@nobits
	.sectionflags	@""
	.align	16
	.zero		1024


//--------------------- .nv.constant0._Z13parallel_scanPfS_S_iii --------------------------
	.section	.nv.constant0._Z13parallel_scanPfS_S_iii,"a",@progbits
	.sectionflags	@""
	.align	4
.nv.constant0._Z13parallel_scanPfS_S_iii:
	.zero		932


//--------------------- .nv.constant0._Z6matmulPfS_S_iiiib --------------------------
	.section	.nv.constant0._Z6matmulPfS_S_iiiib,"a",@progbits
	.sectionflags	@""
	.align	4
.nv.constant0._Z6matmulPfS_S_iiiib:
	.zero		937


//--------------------- SYMBOLS --------------------------

	.type		.nv.reservedSmem.offset0,@object
	.size		.nv.reservedSmem.offset0,0x4
	.type		.nv.reservedSmem.cap,@object
	.size		.nv.reservedSmem.cap,0x4
